	.target	sm_90a

	.elftype	@"ET_EXEC"


//--------------------- .note.nv.tkinfo           --------------------------
	.section	.note.nv.tkinfo,"",@"SHT_NOTE"
	.sectionflags	@"SHF_NOTE_NV_TKINFO"
	.tkinfo
        /*0018*/ 	.word	0x00000002
        /*0030*/ 	.string	""
        /*0030*/ 	.string	"ptxas"
        /*0030*/ 	.string	"Cuda compilation tools, release 13.0, V13.0.88"
        /*0030*/ 	.string	"Build cuda_13.0.r13.0/compiler.36424714_0"
        /*0030*/ 	.string	"-v  -suppress-debug-info  -lineinfo  -arch sm_90a "



//--------------------- .note.nv.cuinfo           --------------------------
	.section	.note.nv.cuinfo,"",@"SHT_NOTE"
	.sectionflags	@"SHF_NOTE_NV_CUINFO"
        /*0018*/ 	.short	0x0002
        /*001a*/ 	.short	0x005a
        /*001c*/ 	.short	0x0082
	.zero		2


//--------------------- .nv.info                  --------------------------
	.section	.nv.info,"",@"SHT_CUDA_INFO"
	.align	4


	//----- nvinfo : EIATTR_REGCOUNT
	.align		4
        /*0000*/ 	.byte	0x04, 0x2f
        /*0002*/ 	.short	(.L_1 - .L_0)
	.align		4
.L_0:
        /*0004*/ 	.word	index@(gluon_wgmma)
        /*0008*/ 	.word	0x0000009a


	//----- nvinfo : EIATTR_FRAME_SIZE
	.align		4
.L_1:
        /*000c*/ 	.byte	0x04, 0x11
        /*000e*/ 	.short	(.L_3 - .L_2)
	.align		4
.L_2:
        /*0010*/ 	.word	index@(gluon_wgmma)
        /*0014*/ 	.word	0x00000000


	//----- nvinfo : EIATTR_MIN_STACK_SIZE
	.align		4
.L_3:
        /*0018*/ 	.byte	0x04, 0x12
        /*001a*/ 	.short	(.L_5 - .L_4)
	.align		4
.L_4:
        /*001c*/ 	.word	index@(gluon_wgmma)
        /*0020*/ 	.word	0x00000000
.L_5:


//--------------------- .nv.compat                --------------------------
	.section	.nv.compat,"",@"SHT_CUDA_COMPAT_INFO"
	.align	4
        /*0000*/ 	.byte	0x02, 0x09, 0x01, 0x00, 0x02, 0x02, 0x04, 0x00, 0x02, 0x05, 0x05, 0x00, 0x03, 0x07, 0x01, 0x01
        /*0010*/ 	.byte	0x02, 0x03, 0x03, 0x00, 0x02, 0x06, 0x01, 0x00, 0x04, 0x0b, 0x08, 0x00, 0x00, 0x00, 0x00, 0x00
        /*0020*/ 	.byte	0x00, 0x00, 0x00, 0x00


//--------------------- .nv.info.gluon_wgmma      --------------------------
	.section	.nv.info.gluon_wgmma,"",@"SHT_CUDA_INFO"
	.sectionflags	@""
	.align	4


	//----- nvinfo : EIATTR_CUDA_API_VERSION
	.align		4
        /*0000*/ 	.byte	0x04, 0x37
        /*0002*/ 	.short	(.L_7 - .L_6)
.L_6:
        /*0004*/ 	.word	0x00000082


	//----- nvinfo : EIATTR_KPARAM_INFO
	.align		4
.L_7:
        /*0008*/ 	.byte	0x04, 0x17
        /*000a*/ 	.short	(.L_9 - .L_8)
.L_8:
        /*000c*/ 	.word	0x00000000
        /*0010*/ 	.short	0x000a
        /*0012*/ 	.short	0x0048
        /*0014*/ 	.byte	0x00, 0xf4, 0x21, 0x00


	//----- nvinfo : EIATTR_KPARAM_INFO
	.align		4
.L_9:
        /*0018*/ 	.byte	0x04, 0x17
        /*001a*/ 	.short	(.L_11 - .L_10)
.L_10:
        /*001c*/ 	.word	0x00000000
        /*0020*/ 	.short	0x0009
        /*0022*/ 	.short	0x0040
        /*0024*/ 	.byte	0x00, 0xf4, 0x21, 0x00


	//----- nvinfo : EIATTR_KPARAM_INFO
	.align		4
.L_11:
        /*0028*/ 	.byte	0x04, 0x17
        /*002a*/ 	.short	(.L_13 - .L_12)
.L_12:
        /*002c*/ 	.word	0x00000000
        /*0030*/ 	.short	0x0008
        /*0032*/ 	.short	0x0038
        /*0034*/ 	.byte	0x00, 0xf0, 0x21, 0x00


	//----- nvinfo : EIATTR_KPARAM_INFO
	.align		4
.L_13:
        /*0038*/ 	.byte	0x04, 0x17
        /*003a*/ 	.short	(.L_15 - .L_14)
.L_14:
        /*003c*/ 	.word	0x00000000
        /*0040*/ 	.short	0x0007
        /*0042*/ 	.short	0x0030
        /*0044*/ 	.byte	0x00, 0xf0, 0x21, 0x00


	//----- nvinfo : EIATTR_KPARAM_INFO
	.align		4
.L_15:
        /*0048*/ 	.byte	0x04, 0x17
        /*004a*/ 	.short	(.L_17 - .L_16)
.L_16:
        /*004c*/ 	.word	0x00000000
        /*0050*/ 	.short	0x0006
        /*0052*/ 	.short	0x0028
        /*0054*/ 	.byte	0x00, 0xf0, 0x21, 0x00


	//----- nvinfo : EIATTR_KPARAM_INFO
	.align		4
.L_17:
        /*0058*/ 	.byte	0x04, 0x17
        /*005a*/ 	.short	(.L_19 - .L_18)
.L_18:
        /*005c*/ 	.word	0x00000000
        /*0060*/ 	.short	0x0005
        /*0062*/ 	.short	0x0020
        /*0064*/ 	.byte	0x00, 0xf0, 0x11, 0x00


	//----- nvinfo : EIATTR_KPARAM_INFO
	.align		4
.L_19:
        /*0068*/ 	.byte	0x04, 0x17
        /*006a*/ 	.short	(.L_21 - .L_20)
.L_20:
        /*006c*/ 	.word	0x00000000
        /*0070*/ 	.short	0x0004
        /*0072*/ 	.short	0x001c
        /*0074*/ 	.byte	0x00, 0xf0, 0x11, 0x00


	//----- nvinfo : EIATTR_KPARAM_INFO
	.align		4
.L_21:
        /*0078*/ 	.byte	0x04, 0x17
        /*007a*/ 	.short	(.L_23 - .L_22)
.L_22:
        /*007c*/ 	.word	0x00000000
        /*0080*/ 	.short	0x0003
        /*0082*/ 	.short	0x0018
        /*0084*/ 	.byte	0x00, 0xf0, 0x11, 0x00


	//----- nvinfo : EIATTR_KPARAM_INFO
	.align		4
.L_23:
        /*0088*/ 	.byte	0x04, 0x17
        /*008a*/ 	.short	(.L_25 - .L_24)
.L_24:
        /*008c*/ 	.word	0x00000000
        /*0090*/ 	.short	0x0002
        /*0092*/ 	.short	0x0010
        /*0094*/ 	.byte	0x00, 0xf4, 0x21, 0x00


	//----- nvinfo : EIATTR_KPARAM_INFO
	.align		4
.L_25:
        /*0098*/ 	.byte	0x04, 0x17
        /*009a*/ 	.short	(.L_27 - .L_26)
.L_26:
        /*009c*/ 	.word	0x00000000
        /*00a0*/ 	.short	0x0001
        /*00a2*/ 	.short	0x0008
        /*00a4*/ 	.byte	0x00, 0xf4, 0x21, 0x00


	//----- nvinfo : EIATTR_KPARAM_INFO
	.align		4
.L_27:
        /*00a8*/ 	.byte	0x04, 0x17
        /*00aa*/ 	.short	(.L_29 - .L_28)
.L_28:
        /*00ac*/ 	.word	0x00000000
        /*00b0*/ 	.short	0x0000
        /*00b2*/ 	.short	0x0000
        /*00b4*/ 	.byte	0x00, 0xf4, 0x21, 0x00


	//----- nvinfo : EIATTR_SPARSE_MMA_MASK
	.align		4
.L_29:
        /*00b8*/ 	.byte	0x03, 0x50
        /*00ba*/ 	.short	0x0000


	//----- nvinfo : EIATTR_MAXREG_COUNT
	.align		4
        /*00bc*/ 	.byte	0x03, 0x1b
        /*00be*/ 	.short	0x00ff


	//----- nvinfo : EIATTR_NUM_BARRIERS
	.align		4
        /*00c0*/ 	.byte	0x02, 0x4c
        /*00c2*/ 	.byte	0x01
	.zero		1


	//----- nvinfo : EIATTR_MERCURY_ISA_VERSION
	.align		4
        /*00c4*/ 	.byte	0x03, 0x5f
        /*00c6*/ 	.short	0x0101


	//----- nvinfo : EIATTR_INT_WARP_WIDE_INSTR_OFFSETS
	.align		4
        /*00c8*/ 	.byte	0x04, 0x31
        /*00ca*/ 	.short	(.L_31 - .L_30)


	//   ....[0]....
.L_30:
        /*00cc*/ 	.word	0x00001300


	//   ....[1]....
        /*00d0*/ 	.word	0x00001320


	//   ....[2]....
        /*00d4*/ 	.word	0x00001330


	//   ....[3]....
        /*00d8*/ 	.word	0x00001410


	//   ....[4]....
        /*00dc*/ 	.word	0x00001d20


	//   ....[5]....
        /*00e0*/ 	.word	0x00001d30


	//   ....[6]....
        /*00e4*/ 	.word	0x00001db0


	//   ....[7]....
        /*00e8*/ 	.word	0x00001dc0


	//   ....[8]....
        /*00ec*/ 	.word	0x00002830


	//   ....[9]....
        /*00f0*/ 	.word	0x00002840


	//----- nvinfo : EIATTR_COOP_GROUP_MASK_REGIDS
	.align		4
.L_31:
        /*00f4*/ 	.byte	0x04, 0x29
        /*00f6*/ 	.short	(.L_33 - .L_32)


	//   ....[0]....
.L_32:
        /*00f8*/ 	.word	0xffffffff


	//   ....[1]....
        /*00fc*/ 	.word	0xffffffff


	//   ....[2]....
        /*0100*/ 	.word	0xffffffff


	//----- nvinfo : EIATTR_COOP_GROUP_INSTR_OFFSETS
	.align		4
.L_33:
        /*0104*/ 	.byte	0x04, 0x28
        /*0106*/ 	.short	(.L_35 - .L_34)


	//   ....[0]....
.L_34:
        /*0108*/ 	.word	0x00000150


	//   ....[1]....
        /*010c*/ 	.word	0x00000720


	//   ....[2]....
        /*0110*/ 	.word	0x00000cd0


	//----- nvinfo : EIATTR_MBARRIER_INSTR_OFFSETS
	.align		4
.L_35:
        /*0114*/ 	.byte	0x04, 0x39
        /*0116*/ 	.short	(.L_37 - .L_36)


	//   ....[0]....
.L_36:
        /*0118*/ 	.word	0x00001490
        /*011c*/ 	.word	0x000000ff
        /*0120*/ 	.word	0x00024000
        /*0124*/ 	.short	0x0100
        /*0126*/ 	.byte	0x07
	.zero		1


	//   ....[1]....
        /*0128*/ 	.word	0x00001620
        /*012c*/ 	.word	0x000000ff
        /*0130*/ 	.word	0x00024008
        /*0134*/ 	.short	0x0100
        /*0136*/ 	.byte	0x07
	.zero		1


	//   ....[2]....
        /*0138*/ 	.word	0x000017b0
        /*013c*/ 	.word	0x000000ff
        /*0140*/ 	.word	0x00024010
        /*0144*/ 	.short	0x0100
        /*0146*/ 	.byte	0x07
	.zero		1


	//   ....[3]....
        /*0148*/ 	.word	0x00001f10
        /*014c*/ 	.word	0x000000ff
        /*0150*/ 	.word	0x00024000
        /*0154*/ 	.short	0x010a
        /*0156*/ 	.byte	0x1c
	.zero		1


	//   ....[4]....
        /*0158*/ 	.word	0x000022b0
        /*015c*/ 	.word	0x000000ff
        /*0160*/ 	.word	0x00024000
        /*0164*/ 	.short	0x0108
        /*0166*/ 	.byte	0x07
	.zero		1


	//   ....[5]....
        /*0168*/ 	.word	0x000023b0
        /*016c*/ 	.word	0x000000ff
        /*0170*/ 	.word	0x00024008
        /*0174*/ 	.short	0x0108
        /*0176*/ 	.byte	0x07
	.zero		1


	//   ....[6]....
        /*0178*/ 	.word	0x000024a0
        /*017c*/ 	.word	0x000000ff
        /*0180*/ 	.word	0x00024010
        /*0184*/ 	.short	0x0108
        /*0186*/ 	.byte	0x07
	.zero		1


	//   ....[7]....
        /*0188*/ 	.word	0x000028d0
        /*018c*/ 	.word	0x000000ff
        /*0190*/ 	.word	0x00024000
        /*0194*/ 	.short	0x010a
        /*0196*/ 	.byte	0x1c
	.zero		1


	//----- nvinfo : EIATTR_NUM_MBARRIERS
	.align		4
.L_37:
        /*0198*/ 	.byte	0x03, 0x38
        /*019a*/ 	.short	0x0003


	//----- nvinfo : EIATTR_EXIT_INSTR_OFFSETS
	.align		4
        /*019c*/ 	.byte	0x04, 0x1c
        /*019e*/ 	.short	(.L_39 - .L_38)


	//   ....[0]....
.L_38:
        /*01a0*/ 	.word	0x000028c0


	//----- nvinfo : EIATTR_REQNTID
	.align		4
.L_39:
        /*01a4*/ 	.byte	0x04, 0x10
        /*01a6*/ 	.short	(.L_41 - .L_40)
.L_40:
        /*01a8*/ 	.word	0x00000100
        /*01ac*/ 	.word	0x00000001
        /*01b0*/ 	.word	0x00000001


	//----- nvinfo : EIATTR_CRS_STACK_SIZE
	.align		4
.L_41:
        /*01b4*/ 	.byte	0x04, 0x1e
        /*01b6*/ 	.short	(.L_43 - .L_42)
.L_42:
        /*01b8*/ 	.word	0x00000000


	//----- nvinfo : EIATTR_CBANK_PARAM_SIZE
	.align		4
.L_43:
        /*01bc*/ 	.byte	0x03, 0x19
        /*01be*/ 	.short	0x0050


	//----- nvinfo : EIATTR_PARAM_CBANK
	.align		4
        /*01c0*/ 	.byte	0x04, 0x0a
        /*01c2*/ 	.short	(.L_45 - .L_44)
	.align		4
.L_44:
        /*01c4*/ 	.word	index@(.nv.constant0.gluon_wgmma)
        /*01c8*/ 	.short	0x0210
        /*01ca*/ 	.short	0x0050


	//----- nvinfo : EIATTR_SW_WAR
	.align		4
.L_45:
        /*01cc*/ 	.byte	0x04, 0x36
        /*01ce*/ 	.short	(.L_47 - .L_46)
.L_46:
        /*01d0*/ 	.word	0x00000008
.L_47:


//--------------------- .nv.callgraph             --------------------------
	.section	.nv.callgraph,"",@"SHT_CUDA_CALLGRAPH"
	.align	4
	.sectionentsize	8
	.align		4
        /*0000*/ 	.word	0x00000000
	.align		4
        /*0004*/ 	.word	0xffffffff
	.align		4
        /*0008*/ 	.word	0x00000000
	.align		4
        /*000c*/ 	.word	0xfffffffe
	.align		4
        /*0010*/ 	.word	0x00000000
	.align		4
        /*0014*/ 	.word	0xfffffffd
	.align		4
        /*0018*/ 	.word	0x00000000
	.align		4
        /*001c*/ 	.word	0xfffffffc


//--------------------- .text.gluon_wgmma         --------------------------
	.section	.text.gluon_wgmma,"ax",@progbits
	.align	128
        .global         gluon_wgmma
        .type           gluon_wgmma,@function
        .size           gluon_wgmma,(.L_x_52 - gluon_wgmma)
        .other          gluon_wgmma,@"STO_CUDA_ENTRY STV_DEFAULT"
gluon_wgmma:
.text.gluon_wgmma:
[----:B------:R-:W-:Y:S01]  /*0000*/  LDC R1, c[0x0][0x28] ;  /* 0x00000a00ff017b82 */ /* 0x000fe20000000800 */
[----:B------:R-:W1:Y:S07]  /*0010*/  S2R R0, SR_TID.X ;  /* 0x0000000000007919 */ /* 0x000e6e0000002100 */
[----:B------:R-:W2:Y:S01]  /*0020*/  S2UR UR4, SR_CgaCtaId ;  /* 0x00000000000479c3 */ /* 0x000ea20000008800 */
[----:B------:R-:W-:Y:S01]  /*0030*/  UMOV UR7, 0x400 ;  /* 0x0000040000077882 */ /* 0x000fe20000000000 */
[----:B------:R-:W-:Y:S01]  /*0040*/  ULDC UR6, c[0x0][0xc] ;  /* 0x0000030000067ab9 */ /* 0x000fe20000000800 */
[----:B------:R-:W-:Y:S01]  /*0050*/  ULDC.64 UR24, c[0x0][0x250] ;  /* 0x0000940000187ab9 */ /* 0x000fe20000000a00 */
[----:B------:R-:W-:Y:S04]  /*0060*/  BSSY B0, `(.L_x_0) ;  /* 0x000001e000007945 */ /* 0x000fe80003800000 */
[----:B------:R-:W3:Y:S08]  /*0070*/  LDC R4, c[0x0][0x228] ;  /* 0x00008a00ff047b82 */ /* 0x000ef00000000800 */
[----:B------:R-:W4:Y:S08]  /*0080*/  LDC R15, c[0x0][0x230] ;  /* 0x00008c00ff0f7b82 */ /* 0x000f300000000800 */
[----:B------:R-:W-:Y:S01]  /*0090*/  S2UR UR36, SR_CTAID.Y ;  /* 0x00000000002479c3 */ /* 0x000fe20000002600 */
[----:B--2---:R-:W-:-:S03]  /*00a0*/  ULEA UR7, UR4, UR7, 0x18 ;  /* 0x0000000704077291 */ /* 0x004fc6000f8ec03f */
[----:B------:R-:W-:Y:S01]  /*00b0*/  ULDC UR4, c[0x0][0x10] ;  /* 0x0000040000047ab9 */ /* 0x000fe20000000800 */
[----:B-1----:R-:W-:-:S03]  /*00c0*/  LOP3.LUT R6, R0, 0xff, RZ, 0xc0, !PT ;  /* 0x000000ff00067812 */ /* 0x002fc600078ec0ff */
[----:B------:R-:W1:Y:S01]  /*00d0*/  S2UR UR5, SR_CTAID.Z ;  /* 0x00000000000579c3 */ /* 0x000e620000002700 */
[----:B---3--:R-:W-:Y:S01]  /*00e0*/  VIADD R4, R4, 0xffffffff ;  /* 0xffffffff04047836 */ /* 0x008fe20000000000 */
[C---:B------:R-:W-:Y:S02]  /*00f0*/  ISETP.GE.U32.AND P0, PT, R6.reuse, 0x20, PT ;  /* 0x000000200600780c */ /* 0x040fe40003f06070 */
[C---:B------:R-:W-:Y:S02]  /*0100*/  ISETP.NE.U32.AND P2, PT, R6.reuse, RZ, PT ;  /* 0x000000ff0600720c */ /* 0x040fe40003f45070 */
[----:B------:R-:W-:Y:S02]  /*0110*/  LEA R12, R6, UR7, 0x2 ;  /* 0x00000007060c7c11 */ /* 0x000fe4000f8e10ff */
[----:B------:R-:W2:Y:S01]  /*0120*/  S2UR UR37, SR_CTAID.X ;  /* 0x00000000002579c3 */ /* 0x000ea20000002500 */
[----:B----4-:R-:W-:-:S06]  /*0130*/  VIADD R14, R15, 0xffffffff ;  /* 0xffffffff0f0e7836 */ /* 0x010fcc0000000000 */
[----:B------:R3:W-:Y:S01]  /*0140*/  @!P0 STS [R12], RZ ;  /* 0x000000ff0c008388 */ /* 0x0007e20000000800 */
[----:B------:R-:W-:-:S03]  /*0150*/  NOP ;  /* 0x0000000000007918 */ /* 0x000fc60000000000 */
[----:B------:R3:W-:Y:S01]  /*0160*/  @!P2 STS [UR7+0x24], R4 ;  /* 0x00002404ff00a988 */ /* 0x0007e20008000807 */
[----:B-1----:R-:W-:-:S03]  /*0170*/  UIMAD UR4, UR5, UR4, UR36 ;  /* 0x00000004050472a4 */ /* 0x002fc6000f8e0224 */
[----:B------:R3:W-:Y:S01]  /*0180*/  @!P2 STS [UR7+0x20], R14 ;  /* 0x0000200eff00a988 */ /* 0x0007e20008000807 */
[----:B--2---:R-:W-:-:S04]  /*0190*/  UIMAD UR4, UR4, UR6, UR37 ;  /* 0x00000006040472a4 */ /* 0x004fc8000f8e0225 */
[----:B------:R-:W-:-:S04]  /*01a0*/  UIMAD UR4, UR4, 0x180, URZ ;  /* 0x00000180040478a4 */ /* 0x000fc8000f8e023f */
[----:B------:R-:W-:-:S04]  /*01b0*/  UIADD3 UR20, UP0, UR4, UR24, URZ ;  /* 0x0000001804147290 */ /* 0x000fc8000ff1e03f */
[----:B------:R-:W-:Y:S01]  /*01c0*/  ULEA.HI.X.SX32 UR21, UR4, UR25, 0x1, UP0 ;  /* 0x0000001904157291 */ /* 0x000fe200080f0e3f */
[----:B---3--:R-:W-:Y:S11]  /*01d0*/  @P2 BRA `(.L_x_1) ;  /* 0x0000000000182947 */ /* 0x008ff60003800000 */
[----:B------:R-:W1:Y:S01]  /*01e0*/  LDS R2, [UR7+0x8] ;  /* 0x00000807ff027984 */ /* 0x000e620008000800 */
[----:B------:R-:W2:Y:S01]  /*01f0*/  LDC.64 R8, c[0x0][0x210] ;  /* 0x00008400ff087b82 */ /* 0x000ea20000000a00 */
[----:B------:R-:W-:Y:S02]  /*0200*/  IMAD.MOV.U32 R3, RZ, RZ, 0x70 ;  /* 0x00000070ff037424 */ /* 0x000fe400078e00ff */
[----:B--2---:R2:W-:Y:S03]  /*0210*/  STS.64 [UR7], R8 ;  /* 0x00000008ff007988 */ /* 0x0045e60008000a07 */
[----:B-1----:R-:W-:-:S05]  /*0220*/  LOP3.LUT R2, R2, 0x10, R3, 0xd8, !PT ;  /* 0x0000001002027812 */ /* 0x002fca00078ed803 */
[----:B------:R2:W-:Y:S02]  /*0230*/  STS [UR7+0x8], R2 ;  /* 0x00000802ff007988 */ /* 0x0005e40008000807 */
.L_x_1:
[----:B------:R-:W-:Y:S05]  /*0240*/  BSYNC B0 ;  /* 0x0000000000007941 */ /* 0x000fea0003800000 */
.L_x_0:
[----:B------:R-:W-:Y:S04]  /*0250*/  BSSY B0, `(.L_x_2) ;  /* 0x000000a000007945 */ /* 0x000fe80003800000 */
[----:B------:R-:W-:Y:S05]  /*0260*/  @P2 BRA `(.L_x_3) ;  /* 0x0000000000202947 */ /* 0x000fea0003800000 */
[----:B--2---:R-:W1:Y:S01]  /*0270*/  LDS R2, [UR7+0x34] ;  /* 0x00003407ff027984 */ /* 0x004e620008000800 */
[----:B------:R-:W-:Y:S02]  /*0280*/  IMAD.MOV.U32 R3, RZ, RZ, 0x3f000000 ;  /* 0x3f000000ff037424 */ /* 0x000fe400078e00ff */
[----:B------:R-:W-:Y:S01]  /*0290*/  @!P2 IMAD.MOV.U32 R5, RZ, RZ, 0xff ;  /* 0x000000ffff05a424 */ /* 0x000fe200078e00ff */
[----:B------:R-:W2:Y:S02]  /*02a0*/  @!P2 LDS R8, [UR7+0x38] ;  /* 0x00003807ff08a984 */ /* 0x000ea40008000800 */
[----:B-1----:R-:W-:Y:S02]  /*02b0*/  LOP3.LUT R2, R2, 0xff000000, R3, 0xb8, !PT ;  /* 0xff00000002027812 */ /* 0x002fe400078eb803 */
[----:B--2---:R-:W-:-:S03]  /*02c0*/  @!P2 LOP3.LUT R3, R8, 0xff, R5, 0xb8, !PT ;  /* 0x000000ff0803a812 */ /* 0x004fc600078eb805 */
[----:B------:R1:W-:Y:S04]  /*02d0*/  STS [UR7+0x34], R2 ;  /* 0x00003402ff007988 */ /* 0x0003e80008000807 */
[----:B------:R1:W-:Y:S02]  /*02e0*/  @!P2 STS [UR7+0x38], R3 ;  /* 0x00003803ff00a988 */ /* 0x0003e40008000807 */
.L_x_3:
[----:B------:R-:W-:Y:S05]  /*02f0*/  BSYNC B0 ;  /* 0x0000000000007941 */ /* 0x000fea0003800000 */
.L_x_2:
[----:B------:R-:W-:Y:S04]  /*0300*/  BSSY B0, `(.L_x_4) ;  /* 0x000000e000007945 */ /* 0x000fe80003800000 */
[----:B------:R-:W-:Y:S05]  /*0310*/  @P2 BRA `(.L_x_5) ;  /* 0x0000000000302947 */ /* 0x000fea0003800000 */
[----:B-1----:R-:W1:Y:S01]  /*0320*/  LDS R3, [UR7+0x34] ;  /* 0x00003407ff037984 */ /* 0x002e620008000800 */
[----:B------:R-:W3:Y:S03]  /*0330*/  LDC.64 R10, c[0x0][0x238] ;  /* 0x00008e00ff0a7b82 */ /* 0x000ee60000000a00 */
[----:B--2---:R-:W2:Y:S01]  /*0340*/  LDS R2, [UR7+0x1c] ;  /* 0x00001c07ff027984 */ /* 0x004ea20008000800 */
[C---:B---3--:R-:W-:Y:S01]  /*0350*/  SHF.L.U64.HI R8, R10.reuse, 0x1, R11 ;  /* 0x000000010a087819 */ /* 0x048fe2000001020b */
[----:B------:R-:W-:-:S03]  /*0360*/  IMAD.SHL.U32 R5, R10, 0x2, RZ ;  /* 0x000000020a057824 */ /* 0x000fc600078e00ff */
[--C-:B------:R-:W-:Y:S02]  /*0370*/  SHF.R.U32.HI R7, RZ, 0x4, R8.reuse ;  /* 0x00000004ff077819 */ /* 0x100fe40000011608 */
[----:B------:R-:W-:-:S05]  /*0380*/  SHF.R.U64 R5, R5, 0x4, R8 ;  /* 0x0000000405057819 */ /* 0x000fca0000001208 */
[----:B------:R3:W-:Y:S01]  /*0390*/  STS [UR7+0xc], R5 ;  /* 0x00000c05ff007988 */ /* 0x0007e20008000807 */
[----:B-1----:R-:W-:Y:S02]  /*03a0*/  LOP3.LUT R3, R3, 0x7, RZ, 0xb8, !PT ;  /* 0x0000000703037812 */ /* 0x002fe400078eb8ff */
[----:B--2---:R-:W-:-:S03]  /*03b0*/  LOP3.LUT R2, R2, 0xf, R7, 0xb8, !PT ;  /* 0x0000000f02027812 */ /* 0x004fc600078eb807 */
[----:B------:R3:W-:Y:S04]  /*03c0*/  STS [UR7+0x34], R3 ;  /* 0x00003403ff007988 */ /* 0x0007e80008000807 */
[----:B------:R3:W-:Y:S02]  /*03d0*/  STS [UR7+0x1c], R2 ;  /* 0x00001c02ff007988 */ /* 0x0007e40008000807 */
.L_x_5:
[----:B------:R-:W-:Y:S05]  /*03e0*/  BSYNC B0 ;  /* 0x0000000000007941 */ /* 0x000fea0003800000 */
.L_x_4:
[----:B------:R-:W-:Y:S04]  /*03f0*/  BSSY B1, `(.L_x_6) ;  /* 0x000001b000017945 */ /* 0x000fe80003800000 */
[----:B------:R-:W-:Y:S01]  /*0400*/  BSSY B0, `(.L_x_7) ;  /* 0x0000016000007945 */ /* 0x000fe20003800000 */
[----:B------:R-:W-:-:S03]  /*0410*/  IMAD.MOV.U32 R13, RZ, RZ, RZ ;  /* 0x000000ffff0d7224 */ /* 0x000fc600078e00ff */
[----:B------:R-:W-:Y:S05]  /*0420*/  @P2 BRA `(.L_x_8) ;  /* 0x0000000000202947 */ /* 0x000fea0003800000 */
[----:B-123--:R-:W1:Y:S02]  /*0430*/  LDS R2, [UR7+0x34] ;  /* 0x00003407ff027984 */ /* 0x00ee640008000800 */
[----:B-1----:R-:W-:-:S05]  /*0440*/  LOP3.LUT R2, R2, 0x38, RZ, 0xb8, !PT ;  /* 0x0000003802027812 */ /* 0x002fca00078eb8ff */
[----:B------:R1:W-:Y:S01]  /*0450*/  STS [UR7+0x34], R2 ;  /* 0x00003402ff007988 */ /* 0x0003e20008000807 */
[----:B------:R-:W-:Y:S05]  /*0460*/  @P2 BRA `(.L_x_9) ;  /* 0x0000000000202947 */ /* 0x000fea0003800000 */
[----:B-1----:R-:W1:Y:S01]  /*0470*/  LDS R2, [UR7+0x8] ;  /* 0x00000807ff027984 */ /* 0x002e620008000800 */
[----:B------:R-:W-:-:S05]  /*0480*/  IMAD.MOV.U32 R3, RZ, RZ, 0x780 ;  /* 0x00000780ff037424 */ /* 0x000fca00078e00ff */
[----:B-1----:R-:W-:-:S05]  /*0490*/  LOP3.LUT R2, R2, 0x300, R3, 0xd8, !PT ;  /* 0x0000030002027812 */ /* 0x002fca00078ed803 */
[----:B------:R4:W-:Y:S02]  /*04a0*/  STS [UR7+0x8], R2 ;  /* 0x00000802ff007988 */ /* 0x0009e40008000807 */
.L_x_8:
[----:B------:R-:W-:Y:S05]  /*04b0*/  @P2 BRA `(.L_x_10) ;  /* 0x0000000000282947 */ /* 0x000fea0003800000 */
[----:B-1234-:R-:W1:Y:S02]  /*04c0*/  LDS R2, [UR7+0x8] ;  /* 0x00000807ff027984 */ /* 0x01ee640008000800 */
[----:B-1----:R-:W-:-:S05]  /*04d0*/  LOP3.LUT R2, R2, 0x1800, RZ, 0xb8, !PT ;  /* 0x0000180002027812 */ /* 0x002fca00078eb8ff */
[----:B------:R2:W-:Y:S02]  /*04e0*/  STS [UR7+0x8], R2 ;  /* 0x00000802ff007988 */ /* 0x0005e40008000807 */
.L_x_9:
[----:B------:R-:W-:Y:S05]  /*04f0*/  @P2 BREAK B0 ;  /* 0x0000000000002942 */ /* 0x000fea0003800000 */
[----:B------:R-:W-:Y:S05]  /*0500*/  @P2 BRA `(.L_x_11) ;  /* 0x0000000000242947 */ /* 0x000fea0003800000 */
[----:B------:R-:W3:Y:S01]  /*0510*/  LDS R3, [UR7+0x8] ;  /* 0x00000807ff037984 */ /* 0x000ee20008000800 */
[----:B-12---:R-:W-:-:S05]  /*0520*/  IMAD.MOV.U32 R2, RZ, RZ, 0x6000 ;  /* 0x00006000ff027424 */ /* 0x006fca00078e00ff */
[----:B---3--:R-:W-:-:S04]  /*0530*/  LOP3.LUT R2, R3, 0x6000, R2, 0xd8, !PT ;  /* 0x0000600003027812 */ /* 0x008fc800078ed802 */
[----:B------:R-:W-:-:S05]  /*0540*/  LOP3.LUT R2, R2, 0x400000, RZ, 0xb8, !PT ;  /* 0x0040000002027812 */ /* 0x000fca00078eb8ff */
[----:B------:R5:W-:Y:S02]  /*0550*/  STS [UR7+0x8], R2 ;  /* 0x00000802ff007988 */ /* 0x000be40008000807 */
.L_x_10:
[----:B------:R-:W-:Y:S05]  /*0560*/  BSYNC B0 ;  /* 0x0000000000007941 */ /* 0x000fea0003800000 */
.L_x_7:
[----:B-12345:R-:W1:Y:S02]  /*0570*/  @!P2 LDS R2, [UR7+0x8] ;  /* 0x00000807ff02a984 */ /* 0x03ee640008000800 */
[----:B-1----:R-:W-:-:S05]  /*0580*/  @!P2 LOP3.LUT R2, R2, 0x8000, RZ, 0xb8, !PT ;  /* 0x000080000202a812 */ /* 0x002fca00078eb8ff */
[----:B------:R3:W-:Y:S02]  /*0590*/  @!P2 STS [UR7+0x8], R2 ;  /* 0x00000802ff00a988 */ /* 0x0007e40008000807 */
.L_x_11:
[----:B------:R-:W-:Y:S05]  /*05a0*/  BSYNC B1 ;  /* 0x0000000000017941 */ /* 0x000fea0003800000 */
.L_x_6:
[----:B------:R-:W-:Y:S05]  /*05b0*/  WARPSYNC.ALL ;  /* 0x0000000000007948 */ /* 0x000fea0003800000 */
[----:B------:R-:W4:Y:S02]  /*05c0*/  LDC R5, c[0x0][0x22c] ;  /* 0x00008b00ff057b82 */ /* 0x000f240000000800 */
[----:B----4-:R-:W-:Y:S01]  /*05d0*/  VIADD R5, R5, 0xffffffff ;  /* 0xffffffff05057836 */ /* 0x010fe20000000000 */
[----:B------:R-:W-:Y:S06]  /*05e0*/  @P0 BRA `(.L_x_12) ;  /* 0x0000000000280947 */ /* 0x000fec0003800000 */
[----:B-123--:R-:W1:Y:S01]  /*05f0*/  S2R R2, SR_LANEID ;  /* 0x0000000000027919 */ /* 0x00ee620000000000 */
[----:B------:R-:W-:Y:S05]  /*0600*/  WARPSYNC.ALL ;  /* 0x0000000000007948 */ /* 0x000fea0003800000 */
[----:B-1----:R-:W-:-:S05]  /*0610*/  IMAD.SHL.U32 R7, R2, 0x4, RZ ;  /* 0x0000000402077824 */ /* 0x002fca00078e00ff */
[----:B------:R-:W1:Y:S01]  /*0620*/  LDS R9, [R7+UR7] ;  /* 0x0000000707097984 */ /* 0x000e620008000800 */
[----:B------:R-:W-:-:S05]  /*0630*/  IADD3 R2, P1, R7, UR20, RZ ;  /* 0x0000001407027c10 */ /* 0x000fca000ff3e0ff */
[----:B------:R-:W-:-:S05]  /*0640*/  IMAD.X R3, RZ, RZ, UR21, P1 ;  /* 0x00000015ff037e24 */ /* 0x000fca00088e06ff */
[----:B-1----:R4:W5:Y:S01]  /*0650*/  ATOMG.E.EXCH.STRONG.GPU PT, RZ, [R2], R9 ;  /* 0x0000000902ff73a8 */ /* 0x00296200041ee100 */
[----:B------:R-:W-:-:S04]  /*0660*/  DEPBAR {5,4,3,2,1,0} ;  /* 0x0000003f0000791a */ /* 0x000fc80000000000 */
[----:B------:R4:W-:Y:S01]  /*0670*/  UTMACCTL.IV [UR20] ;  /* 0x00000000140079b9 */ /* 0x0009e20008000000 */
[----:B------:R-:W-:Y:S01]  /*0680*/  NOP ;  /* 0x0000000000007918 */ /* 0x000fe20000000000 */
.L_x_12:
[----:B------:R-:W-:Y:S05]  /*0690*/  @P0 BRA `(.L_x_13) ;  /* 0x00000000000c0947 */ /* 0x000fea0003800000 */
[----:B------:R0:W-:Y:S01]  /*06a0*/  UTMACMDFLUSH ;  /* 0x00000000000079b7 */ /* 0x0001e20000000000 */
[----:B------:R-:W-:Y:S05]  /*06b0*/  @P0 BRA `(.L_x_13) ;  /* 0x0000000000040947 */ /* 0x000fea0003800000 */
[----:B------:R-:W-:-:S04]  /*06c0*/  DEPBAR.LE SB0, 0x0 ;  /* 0x000080000000791a */ /* 0x000fc80000000000 */
.L_x_13:
[----:B------:R-:W-:Y:S05]  /*06d0*/  WARPSYNC.ALL ;  /* 0x0000000000007948 */ /* 0x000fea0003800000 */
[----:B-----5:R-:W-:Y:S06]  /*06e0*/  BAR.SYNC.DEFER_BLOCKING 0x0 ;  /* 0x0000000000007b1d */ /* 0x020fec0000010000 */
[----:B------:R-:W-:Y:S02]  /*06f0*/  BSSY B1, `(.L_x_14) ;  /* 0x000000b000017945 */ /* 0x000fe40003800000 */
[----:B------:R-:W-:Y:S06]  /*0700*/  BAR.SYNC.DEFER_BLOCKING 0x0 ;  /* 0x0000000000007b1d */ /* 0x000fec0000010000 */
[----:B------:R5:W-:Y:S01]  /*0710*/  @!P0 STS [R12], RZ ;  /* 0x000000ff0c008388 */ /* 0x000be20000000800 */
[----:B------:R-:W-:Y:S01]  /*0720*/  NOP ;  /* 0x0000000000007918 */ /* 0x000fe20000000000 */
[----:B------:R-:W-:Y:S05]  /*0730*/  @P2 BRA `(.L_x_15) ;  /* 0x0000000000182947 */ /* 0x000fea0003800000 */
[----:B-1234-:R-:W1:Y:S01]  /*0740*/  LDS R2, [UR7+0x8] ;  /* 0x00000807ff027984 */ /* 0x01ee620008000800 */
[----:B------:R-:W2:Y:S01]  /*0750*/  LDC.64 R8, c[0x0][0x218] ;  /* 0x00008600ff087b82 */ /* 0x000ea20000000a00 */
[----:B------:R-:W-:Y:S02]  /*0760*/  IMAD.MOV.U32 R3, RZ, RZ, 0x70 ;  /* 0x00000070ff037424 */ /* 0x000fe400078e00ff */
[----:B--2---:R2:W-:Y:S03]  /*0770*/  STS.64 [UR7], R8 ;  /* 0x00000008ff007988 */ /* 0x0045e60008000a07 */
[----:B-1----:R-:W-:-:S05]  /*0780*/  LOP3.LUT R2, R2, 0x10, R3, 0xd8, !PT ;  /* 0x0000001002027812 */ /* 0x002fca00078ed803 */
[----:B------:R2:W-:Y:S02]  /*0790*/  STS [UR7+0x8], R2 ;  /* 0x00000802ff007988 */ /* 0x0005e40008000807 */
.L_x_15:
[----:B----4-:R-:W-:Y:S05]  /*07a0*/  BSYNC B1 ;  /* 0x0000000000017941 */ /* 0x010fea0003800000 */
.L_x_14:
[----:B------:R-:W-:Y:S04]  /*07b0*/  BSSY B1, `(.L_x_16) ;  /* 0x000000a000017945 */ /* 0x000fe80003800000 */
[----:B------:R-:W-:Y:S05]  /*07c0*/  @P2 BRA `(.L_x_17) ;  /* 0x0000000000202947 */ /* 0x000fea0003800000 */
[----:B-123--:R-:W1:Y:S01]  /*07d0*/  LDS R2, [UR7+0x34] ;  /* 0x00003407ff027984 */ /* 0x00ee620008000800 */
[----:B------:R-:W-:Y:S02]  /*07e0*/  IMAD.MOV.U32 R7, RZ, RZ, 0x3f000000 ;  /* 0x3f000000ff077424 */ /* 0x000fe400078e00ff */
[----:B------:R-:W-:Y:S01]  /*07f0*/  @!P2 IMAD.MOV.U32 R3, RZ, RZ, 0x3f ;  /* 0x0000003fff03a424 */ /* 0x000fe200078e00ff */
[----:B------:R-:W2:Y:S02]  /*0800*/  @!P2 LDS R8, [UR7+0x38] ;  /* 0x00003807ff08a984 */ /* 0x000ea40008000800 */
[----:B-1----:R-:W-:Y:S02]  /*0810*/  LOP3.LUT R2, R2, 0xff000000, R7, 0xb8, !PT ;  /* 0xff00000002027812 */ /* 0x002fe400078eb807 */
[----:B--2---:R-:W-:-:S03]  /*0820*/  @!P2 LOP3.LUT R3, R8, 0xff, R3, 0xb8, !PT ;  /* 0x000000ff0803a812 */ /* 0x004fc600078eb803 */
[----:B------:R4:W-:Y:S04]  /*0830*/  STS [UR7+0x34], R2 ;  /* 0x00003402ff007988 */ /* 0x0009e80008000807 */
[----:B------:R4:W-:Y:S02]  /*0840*/  @!P2 STS [UR7+0x38], R3 ;  /* 0x00003803ff00a988 */ /* 0x0009e40008000807 */
.L_x_17:
[----:B------:R-:W-:Y:S05]  /*0850*/  BSYNC B1 ;  /* 0x0000000000017941 */ /* 0x000fea0003800000 */
.L_x_16:
[----:B------:R-:W-:Y:S04]  /*0860*/  BSSY B1, `(.L_x_18) ;  /* 0x0000004000017945 */ /* 0x000fe80003800000 */
[----:B------:R-:W-:Y:S05]  /*0870*/  @P2 BRA `(.L_x_19) ;  /* 0x0000000000082947 */ /* 0x000fea0003800000 */
[----:B------:R1:W-:Y:S04]  /*0880*/  STS [UR7+0x24], R14 ;  /* 0x0000240eff007988 */ /* 0x0003e80008000807 */
[----:B------:R1:W-:Y:S02]  /*0890*/  STS [UR7+0x20], R5 ;  /* 0x00002005ff007988 */ /* 0x0003e40008000807 */
.L_x_19:
[----:B------:R-:W-:Y:S05]  /*08a0*/  BSYNC B1 ;  /* 0x0000000000017941 */ /* 0x000fea0003800000 */
.L_x_18:
[----:B------:R-:W-:Y:S04]  /*08b0*/  BSSY B1, `(.L_x_20) ;  /* 0x000000e000017945 */ /* 0x000fe80003800000 */
[----:B------:R-:W-:Y:S05]  /*08c0*/  @P2 BRA `(.L_x_21) ;  /* 0x0000000000302947 */ /* 0x000fea0003800000 */
[----:B----4-:R-:W4:Y:S01]  /*08d0*/  LDS R3, [UR7+0x34] ;  /* 0x00003407ff037984 */ /* 0x010f220008000800 */
[----:B------:R-:W4:Y:S03]  /*08e0*/  LDC.64 R10, c[0x0][0x240] ;  /* 0x00009000ff0a7b82 */ /* 0x000f260000000a00 */
[----:B-123--:R-:W1:Y:S01]  /*08f0*/  LDS R2, [UR7+0x1c] ;  /* 0x00001c07ff027984 */ /* 0x00ee620008000800 */
[C---:B----4-:R-:W-:Y:S01]  /*0900*/  SHF.L.U64.HI R8, R10.reuse, 0x1, R11 ;  /* 0x000000010a087819 */ /* 0x050fe2000001020b */
[----:B------:R-:W-:-:S03]  /*0910*/  IMAD.SHL.U32 R7, R10, 0x2, RZ ;  /* 0x000000020a077824 */ /* 0x000fc600078e00ff */
[--C-:B------:R-:W-:Y:S02]  /*0920*/  SHF.R.U32.HI R9, RZ, 0x4, R8.reuse ;  /* 0x00000004ff097819 */ /* 0x100fe40000011608 */
[----:B------:R-:W-:-:S05]  /*0930*/  SHF.R.U64 R7, R7, 0x4, R8 ;  /* 0x0000000407077819 */ /* 0x000fca0000001208 */
[----:B------:R2:W-:Y:S01]  /*0940*/  STS [UR7+0xc], R7 ;  /* 0x00000c07ff007988 */ /* 0x0005e20008000807 */
[----:B------:R-:W-:Y:S02]  /*0950*/  LOP3.LUT R3, R3, 0x7, RZ, 0xb8, !PT ;  /* 0x0000000703037812 */ /* 0x000fe400078eb8ff */
[----:B-1----:R-:W-:-:S03]  /*0960*/  LOP3.LUT R2, R2, 0xf, R9, 0xb8, !PT ;  /* 0x0000000f02027812 */ /* 0x002fc600078eb809 */
[----:B------:R2:W-:Y:S04]  /*0970*/  STS [UR7+0x34], R3 ;  /* 0x00003403ff007988 */ /* 0x0005e80008000807 */
[----:B------:R2:W-:Y:S02]  /*0980*/  STS [UR7+0x1c], R2 ;  /* 0x00001c02ff007988 */ /* 0x0005e40008000807 */
.L_x_21:
[----:B------:R-:W-:Y:S05]  /*0990*/  BSYNC B1 ;  /* 0x0000000000017941 */ /* 0x000fea0003800000 */
.L_x_20:
[----:B------:R-:W-:Y:S04]  /*09a0*/  BSSY B2, `(.L_x_22) ;  /* 0x000001a000027945 */ /* 0x000fe80003800000 */
[----:B------:R-:W-:Y:S04]  /*09b0*/  BSSY B1, `(.L_x_23) ;  /* 0x0000015000017945 */ /* 0x000fe80003800000 */
[----:B------:R-:W-:Y:S05]  /*09c0*/  @P2 BRA `(.L_x_24) ;  /* 0x0000000000202947 */ /* 0x000fea0003800000 */
[----:B-1234-:R-:W1:Y:S02]  /*09d0*/  LDS R2, [UR7+0x34] ;  /* 0x00003407ff027984 */ /* 0x01ee640008000800 */
[----:B-1----:R-:W-:-:S05]  /*09e0*/  LOP3.LUT R2, R2, 0x38, RZ, 0xb8, !PT ;  /* 0x0000003802027812 */ /* 0x002fca00078eb8ff */
[----:B------:R1:W-:Y:S01]  /*09f0*/  STS [UR7+0x34], R2 ;  /* 0x00003402ff007988 */ /* 0x0003e20008000807 */
[----:B------:R-:W-:Y:S05]  /*0a00*/  @P2 BRA `(.L_x_25) ;  /* 0x0000000000202947 */ /* 0x000fea0003800000 */
[----:B-1----:R-:W1:Y:S01]  /*0a10*/  LDS R2, [UR7+0x8] ;  /* 0x00000807ff027984 */ /* 0x002e620008000800 */
[----:B------:R-:W-:-:S05]  /*0a20*/  IMAD.MOV.U32 R3, RZ, RZ, 0x780 ;  /* 0x00000780ff037424 */ /* 0x000fca00078e00ff */
[----:B-1----:R-:W-:-:S05]  /*0a30*/  LOP3.LUT R2, R2, 0x300, R3, 0xd8, !PT ;  /* 0x0000030002027812 */ /* 0x002fca00078ed803 */
[----:B------:R1:W-:Y:S02]  /*0a40*/  STS [UR7+0x8], R2 ;  /* 0x00000802ff007988 */ /* 0x0003e40008000807 */
.L_x_24:
[----:B------:R-:W-:Y:S05]  /*0a50*/  @P2 BRA `(.L_x_26) ;  /* 0x0000000000282947 */ /* 0x000fea0003800000 */
[----:B-1234-:R-:W1:Y:S02]  /*0a60*/  LDS R2, [UR7+0x8] ;  /* 0x00000807ff027984 */ /* 0x01ee640008000800 */
[----:B-1----:R-:W-:-:S05]  /*0a70*/  LOP3.LUT R2, R2, 0x1800, RZ, 0xb8, !PT ;  /* 0x0000180002027812 */ /* 0x002fca00078eb8ff */
[----:B------:R2:W-:Y:S02]  /*0a80*/  STS [UR7+0x8], R2 ;  /* 0x00000802ff007988 */ /* 0x0005e40008000807 */
.L_x_25:
[----:B------:R-:W-:Y:S05]  /*0a90*/  @P2 BREAK B1 ;  /* 0x0000000000012942 */ /* 0x000fea0003800000 */
[----:B------:R-:W-:Y:S05]  /*0aa0*/  @P2 BRA `(.L_x_27) ;  /* 0x0000000000242947 */ /* 0x000fea0003800000 */
[----:B-12---:R-:W1:Y:S01]  /*0ab0*/  LDS R2, [UR7+0x8] ;  /* 0x00000807ff027984 */ /* 0x006e620008000800 */
[----:B------:R-:W-:-:S05]  /*0ac0*/  IMAD.MOV.U32 R3, RZ, RZ, 0x6000 ;  /* 0x00006000ff037424 */ /* 0x000fca00078e00ff */
[----:B-1----:R-:W-:-:S04]  /*0ad0*/  LOP3.LUT R2, R2, 0x6000, R3, 0xd8, !PT ;  /* 0x0000600002027812 */ /* 0x002fc800078ed803 */
[----:B------:R-:W-:-:S05]  /*0ae0*/  LOP3.LUT R2, R2, 0x400000, RZ, 0xb8, !PT ;  /* 0x0040000002027812 */ /* 0x000fca00078eb8ff */
[----:B------:R1:W-:Y:S02]  /*0af0*/  STS [UR7+0x8], R2 ;  /* 0x00000802ff007988 */ /* 0x0003e40008000807 */
.L_x_26:
[----:B------:R-:W-:Y:S05]  /*0b00*/  BSYNC B1 ;  /* 0x0000000000017941 */ /* 0x000fea0003800000 */
.L_x_23:
[----:B-1234-:R-:W1:Y:S02]  /*0b10*/  @!P2 LDS R2, [UR7+0x8] ;  /* 0x00000807ff02a984 */ /* 0x01ee640008000800 */
[----:B-1----:R-:W-:-:S05]  /*0b20*/  @!P2 LOP3.LUT R2, R2, 0x8000, RZ, 0xb8, !PT ;  /* 0x000080000202a812 */ /* 0x002fca00078eb8ff */
[----:B------:R3:W-:Y:S02]  /*0b30*/  @!P2 STS [UR7+0x8], R2 ;  /* 0x00000802ff00a988 */ /* 0x0007e40008000807 */
.L_x_27:
[----:B------:R-:W-:Y:S05]  /*0b40*/  BSYNC B2 ;  /* 0x0000000000027941 */ /* 0x000fea0003800000 */
.L_x_22:
[----:B------:R-:W-:Y:S05]  /*0b50*/  WARPSYNC.ALL ;  /* 0x0000000000007948 */ /* 0x000fea0003800000 */
[----:B------:R-:W-:-:S04]  /*0b60*/  UIADD3 UR23, UR4, 0x80, URZ ;  /* 0x0000008004177890 */ /* 0x000fc8000fffe03f */
[----:B------:R-:W-:-:S04]  /*0b70*/  UIADD3 UR22, UP0, UR23, UR24, URZ ;  /* 0x0000001817167290 */ /* 0x000fc8000ff1e03f */
[----:B------:R-:W-:Y:S01]  /*0b80*/  ULEA.HI.X.SX32 UR23, UR23, UR25, 0x1, UP0 ;  /* 0x0000001917177291 */ /* 0x000fe200080f0e3f */
[----:B------:R-:W-:Y:S11]  /*0b90*/  @P0 BRA `(.L_x_28) ;  /* 0x0000000000280947 */ /* 0x000ff60003800000 */
[----:B-123--:R-:W1:Y:S01]  /*0ba0*/  S2R R2, SR_LANEID ;  /* 0x0000000000027919 */ /* 0x00ee620000000000 */
[----:B------:R-:W-:Y:S05]  /*0bb0*/  WARPSYNC.ALL ;  /* 0x0000000000007948 */ /* 0x000fea0003800000 */
[----:B-1----:R-:W-:-:S05]  /*0bc0*/  IMAD.SHL.U32 R8, R2, 0x4, RZ ;  /* 0x0000000402087824 */ /* 0x002fca00078e00ff */
[----:B------:R-:W1:Y:S01]  /*0bd0*/  LDS R7, [R8+UR7] ;  /* 0x0000000708077984 */ /* 0x000e620008000800 */
[----:B------:R-:W-:-:S05]  /*0be0*/  IADD3 R2, P1, R8, UR22, RZ ;  /* 0x0000001608027c10 */ /* 0x000fca000ff3e0ff */
[----:B------:R-:W-:-:S05]  /*0bf0*/  IMAD.X R3, RZ, RZ, UR23, P1 ;  /* 0x00000017ff037e24 */ /* 0x000fca00088e06ff */
[----:B-1----:R4:W2:Y:S01]  /*0c00*/  ATOMG.E.EXCH.STRONG.GPU PT, RZ, [R2], R7 ;  /* 0x0000000702ff73a8 */ /* 0x0028a200041ee100 */
[----:B------:R-:W-:-:S04]  /*0c10*/  DEPBAR {5,4,3,2,1,0} ;  /* 0x0000003f0000791a */ /* 0x000fc80000000000 */
[----:B------:R4:W-:Y:S01]  /*0c20*/  UTMACCTL.IV [UR22] ;  /* 0x00000000160079b9 */ /* 0x0009e20008000000 */
[----:B------:R-:W-:Y:S01]  /*0c30*/  NOP ;  /* 0x0000000000007918 */ /* 0x000fe20000000000 */
.L_x_28:
[----:B------:R-:W-:Y:S05]  /*0c40*/  @P0 BRA `(.L_x_29) ;  /* 0x00000000000c0947 */ /* 0x000fea0003800000 */
[----:B------:R0:W-:Y:S01]  /*0c50*/  UTMACMDFLUSH ;  /* 0x00000000000079b7 */ /* 0x0001e20000000000 */
[----:B------:R-:W-:Y:S05]  /*0c60*/  @P0 BRA `(.L_x_29) ;  /* 0x0000000000040947 */ /* 0x000fea0003800000 */
[----:B------:R-:W-:-:S04]  /*0c70*/  DEPBAR.LE SB0, 0x0 ;  /* 0x000080000000791a */ /* 0x000fc80000000000 */
.L_x_29:
[----:B------:R-:W-:Y:S05]  /*0c80*/  WARPSYNC.ALL ;  /* 0x0000000000007948 */ /* 0x000fea0003800000 */
[----:B--2---:R-:W-:Y:S06]  /*0c90*/  BAR.SYNC.DEFER_BLOCKING 0x0 ;  /* 0x0000000000007b1d */ /* 0x004fec0000010000 */
[----:B------:R-:W-:Y:S02]  /*0ca0*/  BSSY B2, `(.L_x_30) ;  /* 0x000000b000027945 */ /* 0x000fe40003800000 */
[----:B------:R-:W-:Y:S06]  /*0cb0*/  BAR.SYNC.DEFER_BLOCKING 0x0 ;  /* 0x0000000000007b1d */ /* 0x000fec0000010000 */
[----:B------:R2:W-:Y:S01]  /*0cc0*/  @!P0 STS [R12], RZ ;  /* 0x000000ff0c008388 */ /* 0x0005e20000000800 */
[----:B------:R-:W-:Y:S01]  /*0cd0*/  NOP ;  /* 0x0000000000007918 */ /* 0x000fe20000000000 */
[----:B------:R-:W-:Y:S05]  /*0ce0*/  @P2 BRA `(.L_x_31) ;  /* 0x0000000000182947 */ /* 0x000fea0003800000 */
[----:B-1-34-:R-:W1:Y:S01]  /*0cf0*/  LDS R2, [UR7+0x8] ;  /* 0x00000807ff027984 */ /* 0x01ae620008000800 */
[----:B------:R-:W3:Y:S01]  /*0d00*/  LDC.64 R8, c[0x0][0x220] ;  /* 0x00008800ff087b82 */ /* 0x000ee20000000a00 */
[----:B------:R-:W-:Y:S02]  /*0d10*/  IMAD.MOV.U32 R3, RZ, RZ, 0x70 ;  /* 0x00000070ff037424 */ /* 0x000fe400078e00ff */
[----:B---3--:R3:W-:Y:S03]  /*0d20*/  STS.64 [UR7], R8 ;  /* 0x00000008ff007988 */ /* 0x0087e60008000a07 */
[----:B-1----:R-:W-:-:S05]  /*0d30*/  LOP3.LUT R2, R2, 0x10, R3, 0xd8, !PT ;  /* 0x0000001002027812 */ /* 0x002fca00078ed803 */
[----:B------:R3:W-:Y:S02]  /*0d40*/  STS [UR7+0x8], R2 ;  /* 0x00000802ff007988 */ /* 0x0007e40008000807 */
.L_x_31:
[----:B----4-:R-:W-:Y:S05]  /*0d50*/  BSYNC B2 ;  /* 0x0000000000027941 */ /* 0x010fea0003800000 */
.L_x_30:
[----:B------:R-:W-:Y:S04]  /*0d60*/  BSSY B3, `(.L_x_32) ;  /* 0x0000011000037945 */ /* 0x000fe80003800000 */
[----:B------:R-:W-:Y:S04]  /*0d70*/  BSSY B2, `(.L_x_33) ;  /* 0x000000e000027945 */ /* 0x000fe80003800000 */
[----:B------:R-:W-:Y:S05]  /*0d80*/  @P2 BRA `(.L_x_34) ;  /* 0x0000000000242947 */ /* 0x000fea0003800000 */
[----:B-1-3--:R-:W1:Y:S01]  /*0d90*/  LDS R2, [UR7+0x34] ;  /* 0x00003407ff027984 */ /* 0x00ae620008000800 */
[----:B------:R-:W-:-:S05]  /*0da0*/  IMAD.MOV.U32 R3, RZ, RZ, 0x3f000000 ;  /* 0x3f000000ff037424 */ /* 0x000fca00078e00ff */
[----:B-1----:R-:W-:-:S05]  /*0db0*/  LOP3.LUT R2, R2, 0xff000000, R3, 0xb8, !PT ;  /* 0xff00000002027812 */ /* 0x002fca00078eb803 */
[----:B------:R1:W-:Y:S01]  /*0dc0*/  STS [UR7+0x34], R2 ;  /* 0x00003402ff007988 */ /* 0x0003e20008000807 */
[----:B------:R-:W-:Y:S05]  /*0dd0*/  @P2 BRA `(.L_x_35) ;  /* 0x00000000001c2947 */ /* 0x000fea0003800000 */
[----:B-1----:R-:W1:Y:S01]  /*0de0*/  LDS R2, [UR7+0x38] ;  /* 0x00003807ff027984 */ /* 0x002e620008000800 */
[----:B------:R-:W-:-:S05]  /*0df0*/  IMAD.MOV.U32 R3, RZ, RZ, 0xff ;  /* 0x000000ffff037424 */ /* 0x000fca00078e00ff */
[----:B-1----:R-:W-:-:S05]  /*0e00*/  LOP3.LUT R2, R2, 0xff, R3, 0xb8, !PT ;  /* 0x000000ff02027812 */ /* 0x002fca00078eb803 */
[----:B------:R4:W-:Y:S02]  /*0e10*/  STS [UR7+0x38], R2 ;  /* 0x00003802ff007988 */ /* 0x0009e40008000807 */
.L_x_34:
[----:B------:R-:W-:Y:S05]  /*0e20*/  @P2 BREAK B2 ;  /* 0x0000000000022942 */ /* 0x000fea0003800000 */
[----:B------:R-:W-:Y:S05]  /*0e30*/  @P2 BRA `(.L_x_36) ;  /* 0x00000000000c2947 */ /* 0x000fea0003800000 */
[----:B------:R1:W-:Y:S02]  /*0e40*/  STS [UR7+0x20], R5 ;  /* 0x00002005ff007988 */ /* 0x0003e40008000807 */
.L_x_35:
[----:B------:R-:W-:Y:S05]  /*0e50*/  BSYNC B2 ;  /* 0x0000000000027941 */ /* 0x000fea0003800000 */
.L_x_33:
[----:B------:R1:W-:Y:S02]  /*0e60*/  @!P2 STS [UR7+0x24], R4 ;  /* 0x00002404ff00a988 */ /* 0x0003e40008000807 */
.L_x_36:
[----:B------:R-:W-:Y:S05]  /*0e70*/  BSYNC B3 ;  /* 0x0000000000037941 */ /* 0x000fea0003800000 */
.L_x_32:
[----:B------:R-:W-:Y:S05]  /*0e80*/  WARPSYNC.ALL ;  /* 0x0000000000007948 */ /* 0x000fea0003800000 */
[----:B------:R-:W-:Y:S04]  /*0e90*/  BSSY B3, `(.L_x_37) ;  /* 0x000000e000037945 */ /* 0x000fe80003800000 */
[----:B------:R-:W-:Y:S05]  /*0ea0*/  @P2 BRA `(.L_x_38) ;  /* 0x0000000000302947 */ /* 0x000fea0003800000 */
[----:B------:R-:W5:Y:S01]  /*0eb0*/  LDS R3, [UR7+0x34] ;  /* 0x00003407ff037984 */ /* 0x000f620008000800 */
[----:B-1----:R-:W1:Y:S03]  /*0ec0*/  LDC.64 R4, c[0x0][0x248] ;  /* 0x00009200ff047b82 */ /* 0x002e660000000a00 */
[----:B---34-:R-:W3:Y:S01]  /*0ed0*/  LDS R2, [UR7+0x1c] ;  /* 0x00001c07ff027984 */ /* 0x018ee20008000800 */
[C---:B-1----:R-:W-:Y:S01]  /*0ee0*/  SHF.L.U64.HI R5, R4.reuse, 0x1, R5 ;  /* 0x0000000104057819 */ /* 0x042fe20000010205 */
[----:B------:R-:W-:-:S03]  /*0ef0*/  IMAD.SHL.U32 R4, R4, 0x2, RZ ;  /* 0x0000000204047824 */ /* 0x000fc600078e00ff */
[--C-:B------:R-:W-:Y:S02]  /*0f00*/  SHF.R.U32.HI R7, RZ, 0x4, R5.reuse ;  /* 0x00000004ff077819 */ /* 0x100fe40000011605 */
[----:B------:R-:W-:-:S05]  /*0f10*/  SHF.R.U64 R4, R4, 0x4, R5 ;  /* 0x0000000404047819 */ /* 0x000fca0000001205 */
[----:B------:R1:W-:Y:S01]  /*0f20*/  STS [UR7+0xc], R4 ;  /* 0x00000c04ff007988 */ /* 0x0003e20008000807 */
[----:B-----5:R-:W-:Y:S02]  /*0f30*/  LOP3.LUT R3, R3, 0x7, RZ, 0xb8, !PT ;  /* 0x0000000703037812 */ /* 0x020fe400078eb8ff */
[----:B---3--:R-:W-:-:S03]  /*0f40*/  LOP3.LUT R2, R2, 0xf, R7, 0xb8, !PT ;  /* 0x0000000f02027812 */ /* 0x008fc600078eb807 */
[----:B------:R1:W-:Y:S04]  /*0f50*/  STS [UR7+0x34], R3 ;  /* 0x00003403ff007988 */ /* 0x0003e80008000807 */
[----:B------:R1:W-:Y:S02]  /*0f60*/  STS [UR7+0x1c], R2 ;  /* 0x00001c02ff007988 */ /* 0x0003e40008000807 */
.L_x_38:
[----:B------:R-:W-:Y:S05]  /*0f70*/  BSYNC B3 ;  /* 0x0000000000037941 */ /* 0x000fea0003800000 */
.L_x_37:
[----:B------:R-:W-:Y:S04]  /*0f80*/  BSSY B3, `(.L_x_39) ;  /* 0x000001a000037945 */ /* 0x000fe80003800000 */
[----:B------:R-:W-:Y:S04]  /*0f90*/  BSSY B4, `(.L_x_40) ;  /* 0x0000015000047945 */ /* 0x000fe80003800000 */
[----:B------:R-:W-:Y:S05]  /*0fa0*/  @P2 BRA `(.L_x_41) ;  /* 0x0000000000202947 */ /* 0x000fea0003800000 */
[----:B-1-34-:R-:W1:Y:S02]  /*0fb0*/  LDS R2, [UR7+0x34] ;  /* 0x00003407ff027984 */ /* 0x01ae640008000800 */
[----:B-1----:R-:W-:-:S05]  /*0fc0*/  LOP3.LUT R2, R2, 0x38, RZ, 0xb8, !PT ;  /* 0x0000003802027812 */ /* 0x002fca00078eb8ff */
[----:B------:R1:W-:Y:S01]  /*0fd0*/  STS [UR7+0x34], R2 ;  /* 0x00003402ff007988 */ /* 0x0003e20008000807 */
[----:B------:R-:W-:Y:S05]  /*0fe0*/  @P2 BRA `(.L_x_42) ;  /* 0x0000000000202947 */ /* 0x000fea0003800000 */
[----:B-1----:R-:W1:Y:S01]  /*0ff0*/  LDS R2, [UR7+0x8] ;  /* 0x00000807ff027984 */ /* 0x002e620008000800 */
[----:B------:R-:W-:-:S05]  /*1000*/  IMAD.MOV.U32 R3, RZ, RZ, 0x780 ;  /* 0x00000780ff037424 */ /* 0x000fca00078e00ff */
[----:B-1----:R-:W-:-:S05]  /*1010*/  LOP3.LUT R2, R2, 0x300, R3, 0xd8, !PT ;  /* 0x0000030002027812 */ /* 0x002fca00078ed803 */
[----:B------:R1:W-:Y:S02]  /*1020*/  STS [UR7+0x8], R2 ;  /* 0x00000802ff007988 */ /* 0x0003e40008000807 */
.L_x_41:
[----:B------:R-:W-:Y:S05]  /*1030*/  @P2 BRA `(.L_x_43) ;  /* 0x0000000000282947 */ /* 0x000fea0003800000 */
[----:B-1-34-:R-:W1:Y:S02]  /*1040*/  LDS R2, [UR7+0x8] ;  /* 0x00000807ff027984 */ /* 0x01ae640008000800 */
[----:B-1----:R-:W-:-:S05]  /*1050*/  LOP3.LUT R2, R2, 0x1800, RZ, 0xb8, !PT ;  /* 0x0000180002027812 */ /* 0x002fca00078eb8ff */
[----:B------:R3:W-:Y:S02]  /*1060*/  STS [UR7+0x8], R2 ;  /* 0x00000802ff007988 */ /* 0x0007e40008000807 */
.L_x_42:
[----:B------:R-:W-:Y:S05]  /*1070*/  @P2 BREAK B4 ;  /* 0x0000000000042942 */ /* 0x000fea0003800000 */
[----:B------:R-:W-:Y:S05]  /*1080*/  @P2 BRA `(.L_x_44) ;  /* 0x0000000000242947 */ /* 0x000fea0003800000 */
[----:B-1-3--:R-:W1:Y:S01]  /*1090*/  LDS R2, [UR7+0x8] ;  /* 0x00000807ff027984 */ /* 0x00ae620008000800 */
[----:B------:R-:W-:-:S05]  /*10a0*/  IMAD.MOV.U32 R3, RZ, RZ, 0x6000 ;  /* 0x00006000ff037424 */ /* 0x000fca00078e00ff */
[----:B-1----:R-:W-:-:S04]  /*10b0*/  LOP3.LUT R2, R2, 0x6000, R3, 0xd8, !PT ;  /* 0x0000600002027812 */ /* 0x002fc800078ed803 */
[----:B------:R-:W-:-:S05]  /*10c0*/  LOP3.LUT R2, R2, 0x400000, RZ, 0xb8, !PT ;  /* 0x0040000002027812 */ /* 0x000fca00078eb8ff */
[----:B------:R1:W-:Y:S02]  /*10d0*/  STS [UR7+0x8], R2 ;  /* 0x00000802ff007988 */ /* 0x0003e40008000807 */
.L_x_43:
[----:B------:R-:W-:Y:S05]  /*10e0*/  BSYNC B4 ;  /* 0x0000000000047941 */ /* 0x000fea0003800000 */
.L_x_40:
[----:B-1-34-:R-:W1:Y:S02]  /*10f0*/  @!P2 LDS R2, [UR7+0x8] ;  /* 0x00000807ff02a984 */ /* 0x01ae640008000800 */
[----:B-1----:R-:W-:-:S05]  /*1100*/  @!P2 LOP3.LUT R2, R2, 0x8000, RZ, 0xb8, !PT ;  /* 0x000080000202a812 */ /* 0x002fca00078eb8ff */
[----:B------:R4:W-:Y:S02]  /*1110*/  @!P2 STS [UR7+0x8], R2 ;  /* 0x00000802ff00a988 */ /* 0x0009e40008000807 */
.L_x_44:
[----:B------:R-:W-:Y:S05]  /*1120*/  BSYNC B3 ;  /* 0x0000000000037941 */ /* 0x000fea0003800000 */
.L_x_39:
[----:B------:R-:W-:Y:S05]  /*1130*/  WARPSYNC.ALL ;  /* 0x0000000000007948 */ /* 0x000fea0003800000 */
[----:B------:R-:W-:Y:S01]  /*1140*/  UIADD3 UR4, UR4, 0x100, URZ ;  /* 0x0000010004047890 */ /* 0x000fe2000fffe03f */
[----:B------:R-:W-:Y:S01]  /*1150*/  ISETP.GE.AND P1, PT, R15, 0x1, PT ;  /* 0x000000010f00780c */ /* 0x000fe20003f26270 */
[----:B------:R-:W-:Y:S01]  /*1160*/  IMAD.MOV.U32 R88, RZ, RZ, RZ ;  /* 0x000000ffff587224 */ /* 0x000fe200078e00ff */
[----:B------:R-:W-:Y:S01]  /*1170*/  SHF.R.U32.HI R7, RZ, 0x5, R0 ;  /* 0x00000005ff077819 */ /* 0x000fe20000011600 */
[----:B------:R-:W-:-:S04]  /*1180*/  UIADD3 UR24, UP0, UR4, UR24, URZ ;  /* 0x0000001804187290 */ /* 0x000fc8000ff1e03f */
[----:B------:R-:W-:Y:S01]  /*1190*/  ULEA.HI.X.SX32 UR25, UR4, UR25, 0x1, UP0 ;  /* 0x0000001904197291 */ /* 0x000fe200080f0e3f */
[----:B------:R-:W-:Y:S11]  /*11a0*/  @P0 BRA `(.L_x_45) ;  /* 0x0000000000280947 */ /* 0x000ff60003800000 */
[----:B-1-34-:R-:W1:Y:S01]  /*11b0*/  S2R R2, SR_LANEID ;  /* 0x0000000000027919 */ /* 0x01ae620000000000 */
[----:B------:R-:W-:Y:S05]  /*11c0*/  WARPSYNC.ALL ;  /* 0x0000000000007948 */ /* 0x000fea0003800000 */
[----:B-1----:R-:W-:-:S05]  /*11d0*/  IMAD.SHL.U32 R4, R2, 0x4, RZ ;  /* 0x0000000402047824 */ /* 0x002fca00078e00ff */
[----:B------:R-:W1:Y:S01]  /*11e0*/  LDS R5, [R4+UR7] ;  /* 0x0000000704057984 */ /* 0x000e620008000800 */
[----:B------:R-:W-:-:S05]  /*11f0*/  IADD3 R2, P3, R4, UR24, RZ ;  /* 0x0000001804027c10 */ /* 0x000fca000ff7e0ff */
[----:B------:R-:W-:-:S05]  /*1200*/  IMAD.X R3, RZ, RZ, UR25, P3 ;  /* 0x00000019ff037e24 */ /* 0x000fca00098e06ff */
[----:B-1----:R1:W3:Y:S01]  /*1210*/  ATOMG.E.EXCH.STRONG.GPU PT, RZ, [R2], R5 ;  /* 0x0000000502ff73a8 */ /* 0x0022e200041ee100 */
[----:B------:R-:W-:-:S04]  /*1220*/  DEPBAR {5,4,3,2,1,0} ;  /* 0x0000003f0000791a */ /* 0x000fc80000000000 */
[----:B------:R1:W-:Y:S01]  /*1230*/  UTMACCTL.IV [UR24] ;  /* 0x00000000180079b9 */ /* 0x0003e20008000000 */
[----:B------:R-:W-:Y:S01]  /*1240*/  NOP ;  /* 0x0000000000007918 */ /* 0x000fe20000000000 */
.L_x_45:
[----:B------:R-:W-:Y:S05]  /*1250*/  @P0 BRA `(.L_x_46) ;  /* 0x00000000000c0947 */ /* 0x000fea0003800000 */
[----:B------:R0:W-:Y:S01]  /*1260*/  UTMACMDFLUSH ;  /* 0x00000000000079b7 */ /* 0x0001e20000000000 */
[----:B------:R-:W-:Y:S05]  /*1270*/  @P0 BRA `(.L_x_46) ;  /* 0x0000000000040947 */ /* 0x000fea0003800000 */
[----:B------:R-:W-:-:S04]  /*1280*/  DEPBAR.LE SB0, 0x0 ;  /* 0x000080000000791a */ /* 0x000fc80000000000 */
.L_x_46:
[----:B------:R-:W-:Y:S05]  /*1290*/  WARPSYNC.ALL ;  /* 0x0000000000007948 */ /* 0x000fea0003800000 */
[----:B---3--:R-:W-:Y:S01]  /*12a0*/  BAR.SYNC.DEFER_BLOCKING 0x0 ;  /* 0x0000000000007b1d */ /* 0x008fe20000010000 */
[----:B------:R-:W-:Y:S01]  /*12b0*/  R2UR UR26, R7 ;  /* 0x00000000071a72ca */ /* 0x000fe200000e0000 */
[----:B------:R-:W-:Y:S01]  /*12c0*/  USHF.L.U32 UR27, UR36, 0x7, URZ ;  /* 0x00000007241b7899 */ /* 0x000fe2000800063f */
[----:B------:R-:W-:Y:S01]  /*12d0*/  IMAD.MOV.U32 R89, RZ, RZ, RZ ;  /* 0x000000ffff597224 */ /* 0x000fe200078e00ff */
[----:B------:R-:W-:Y:S02]  /*12e0*/  CS2R R90, SRZ ;  /* 0x00000000005a7805 */ /* 0x000fe4000001ff00 */
[----:B------:R-:W-:Y:S01]  /*12f0*/  CS2R R92, SRZ ;  /* 0x00000000005c7805 */ /* 0x000fe2000001ff00 */
[----:B------:R-:W-:Y:S01]  /*1300*/  VOTEU.ALL UP0, P2 ;  /* 0x00000000003f7886 */ /* 0x000fe20001000000 */
[----:B------:R-:W-:Y:S01]  /*1310*/  UMOV UR4, 0x1 ;  /* 0x0000000100047882 */ /* 0x000fe20000000000 */
[----:B------:R-:W-:Y:S01]  /*1320*/  VOTEU.ALL UP1, P2 ;  /* 0x00000000003f7886 */ /* 0x000fe20001020000 */
[----:B------:R-:W-:Y:S01]  /*1330*/  VOTEU.ALL UP2, P2 ;  /* 0x00000000003f7886 */ /* 0x000fe20001040000 */
[----:B------:R-:W-:Y:S01]  /*1340*/  CS2R R94, SRZ ;  /* 0x00000000005e7805 */ /* 0x000fe2000001ff00 */
[----:B------:R-:W-:-:S04]  /*1350*/  @!UP0 UIADD3 UR8, -UR4, 0x100000, URZ ;  /* 0x0010000004088890 */ /* 0x000fc8000fffe13f */
[----:B------:R-:W-:Y:S02]  /*1360*/  @!UP0 USHF.L.U32 UR9, UR8, 0xb, URZ ;  /* 0x0000000b08098899 */ /* 0x000fe4000800063f */
[----:B------:R-:W-:Y:S01]  /*1370*/  @!UP0 USHF.L.U32 UR8, UR8, 0x1, URZ ;  /* 0x0000000108088899 */ /* 0x000fe2000800063f */
        /* <DEDUP_REMOVED lines=9> */
[----:B------:R-:W-:Y:S01]  /*1410*/  VOTEU.ALL UP0, P2 ;  /* 0x00000000003f7886 */ /* 0x000fe20001000000 */
[----:B------:R-:W-:Y:S02]  /*1420*/  CS2R R102, SRZ ;  /* 0x0000000000667805 */ /* 0x000fe4000001ff00 */
[----:B------:R-:W-:Y:S02]  /*1430*/  CS2R R104, SRZ ;  /* 0x0000000000687805 */ /* 0x000fe4000001ff00 */
[----:B------:R-:W-:Y:S02]  /*1440*/  CS2R R106, SRZ ;  /* 0x00000000006a7805 */ /* 0x000fe4000001ff00 */
[----:B------:R-:W-:-:S02]  /*1450*/  CS2R R108, SRZ ;  /* 0x00000000006c7805 */ /* 0x000fc4000001ff00 */
[----:B------:R-:W-:Y:S02]  /*1460*/  CS2R R110, SRZ ;  /* 0x00000000006e7805 */ /* 0x000fe4000001ff00 */
[----:B------:R-:W-:Y:S01]  /*1470*/  CS2R R112, SRZ ;  /* 0x0000000000707805 */ /* 0x000fe2000001ff00 */
[----:B------:R-:W3:Y:S02]  /*1480*/  FENCE.VIEW.ASYNC.S ;  /* 0x00000000000073c6 */ /* 0x000ee40000000000 */
[----:B---3--:R-:W3:Y:S02]  /*1490*/  @!UP0 SYNCS.EXCH.64 URZ, [UR7+0x24000], UR8 ;  /* 0x02400008073f85b2 */ /* 0x008ee40008000100 */
[----:B---3--:R-:W-:Y:S01]  /*14a0*/  BAR.SYNC.DEFER_BLOCKING 0x0 ;  /* 0x0000000000007b1d */ /* 0x008fe20000010000 */
[----:B------:R-:W-:Y:S02]  /*14b0*/  CS2R R114, SRZ ;  /* 0x0000000000727805 */ /* 0x000fe4000001ff00 */
[----:B------:R-:W-:-:S02]  /*14c0*/  CS2R R116, SRZ ;  /* 0x0000000000747805 */ /* 0x000fc4000001ff00 */
[----:B------:R-:W-:Y:S02]  /*14d0*/  CS2R R118, SRZ ;  /* 0x0000000000767805 */ /* 0x000fe4000001ff00 */
[----:B------:R-:W-:Y:S02]  /*14e0*/  CS2R R120, SRZ ;  /* 0x0000000000787805 */ /* 0x000fe4000001ff00 */
[----:B------:R-:W-:Y:S02]  /*14f0*/  CS2R R122, SRZ ;  /* 0x00000000007a7805 */ /* 0x000fe4000001ff00 */
[----:B------:R-:W-:Y:S02]  /*1500*/  CS2R R124, SRZ ;  /* 0x00000000007c7805 */ /* 0x000fe4000001ff00 */
        /* <DEDUP_REMOVED lines=16> */
[----:B------:R-:W-:Y:S01]  /*1610*/  CS2R R30, SRZ ;  /* 0x00000000001e7805 */ /* 0x000fe2000001ff00 */
[----:B------:R3:W4:Y:S02]  /*1620*/  @!UP1 SYNCS.EXCH.64 URZ, [UR7+0x24008], UR10 ;  /* 0x0240080a073f95b2 */ /* 0x0007240008000100 */
[----:B----4-:R-:W-:Y:S01]  /*1630*/  BAR.SYNC.DEFER_BLOCKING 0x0 ;  /* 0x0000000000007b1d */ /* 0x010fe20000010000 */
        /* <DEDUP_REMOVED lines=9> */
[----:B------:R-:W-:Y:S01]  /*16d0*/  CS2R R50, SRZ ;  /* 0x0000000000327805 */ /* 0x000fe2000001ff00 */
[----:B---3--:R-:W-:Y:S01]  /*16e0*/  USHF.L.U32 UR11, UR37, 0x8, URZ ;  /* 0x00000008250b7899 */ /* 0x008fe2000800063f */
        /* <DEDUP_REMOVED lines=12> */
[----:B------:R3:W4:Y:S01]  /*17b0*/  @!UP2 SYNCS.EXCH.64 URZ, [UR7+0x24010], UR4 ;  /* 0x02401004073fa5b2 */ /* 0x0007220008000100 */
[----:B------:R-:W-:Y:S02]  /*17c0*/  CS2R R76, SRZ ;  /* 0x00000000004c7805 */ /* 0x000fe4000001ff00 */
[----:B------:R-:W-:Y:S02]  /*17d0*/  CS2R R78, SRZ ;  /* 0x00000000004e7805 */ /* 0x000fe4000001ff00 */
[----:B------:R-:W-:Y:S02]  /*17e0*/  CS2R R80, SRZ ;  /* 0x0000000000507805 */ /* 0x000fe4000001ff00 */
[----:B------:R-:W-:-:S02]  /*17f0*/  CS2R R82, SRZ ;  /* 0x0000000000527805 */ /* 0x000fc4000001ff00 */
[----:B------:R-:W-:Y:S02]  /*1800*/  CS2R R84, SRZ ;  /* 0x0000000000547805 */ /* 0x000fe4000001ff00 */
[----:B------:R-:W-:Y:S01]  /*1810*/  CS2R R86, SRZ ;  /* 0x0000000000567805 */ /* 0x000fe2000001ff00 */
[----:B------:R-:W-:Y:S06]  /*1820*/  @!P1 BRA `(.L_x_47) ;  /* 0x00000008004c9947 */ /* 0x000fec0003800000 */
        /* <DEDUP_REMOVED lines=63> */
[----:B------:R-:W-:Y:S01]  /*1c20*/  CS2R R86, SRZ ;  /* 0x0000000000567805 */ /* 0x000fe2000001ff00 */
[----:B---3--:R-:W-:Y:S01]  /*1c30*/  UMOV UR4, URZ ;  /* 0x0000003f00047c82 */ /* 0x008fe20008000000 */
[----:B------:R-:W-:-:S05]  /*1c40*/  UMOV UR10, URZ ;  /* 0x0000003f000a7c82 */ /* 0x000fca0008000000 */
.L_x_49:
[----:B----4-:R-:W-:Y:S01]  /*1c50*/  BAR.SYNC.DEFER_BLOCKING 0x0 ;  /* 0x0000000000007b1d */ /* 0x010fe20000010000 */
[----:B------:R-:W-:Y:S01]  /*1c60*/  ULEA UR28, UR4, UR7, 0x3 ;  /* 0x00000007041c7291 */ /* 0x000fe2000f8e183f */
[----:B-1----:R-:W-:Y:S01]  /*1c70*/  @!P2 IMAD.MOV.U32 R2, RZ, RZ, 0xc000 ;  /* 0x0000c000ff02a424 */ /* 0x002fe200078e00ff */
[----:B------:R-:W-:Y:S01]  /*1c80*/  ELECT P0, URZ, PT ;  /* 0x00000000003f782f */ /* 0x000fe20003800000 */
[----:B------:R-:W-:-:S03]  /*1c90*/  ULEA UR8, UR4, UR7, 0xf ;  /* 0x0000000704087291 */ /* 0x000fc6000f8e783f */
[----:B------:R-:W-:Y:S02]  /*1ca0*/  ISETP.LT.U32.AND P0, PT, R6, 0x20, P0 ;  /* 0x000000200600780c */ /* 0x000fe40000701070 */
[----:B------:R-:W-:Y:S01]  /*1cb0*/  ELECT P1, URZ, PT ;  /* 0x00000000003f782f */ /* 0x000fe20003820000 */
[----:B------:R-:W-:-:S03]  /*1cc0*/  ULEA UR5, UR4, UR7, 0xe ;  /* 0x0000000704057291 */ /* 0x000fc6000f8e703f */
[----:B------:R-:W-:Y:S01]  /*1cd0*/  ISETP.LT.U32.AND P1, PT, R6, 0x40, P1 ;  /* 0x000000400600780c */ /* 0x000fe20000f21070 */
[----:B------:R-:W-:Y:S02]  /*1ce0*/  ULOP3.LUT UR16, UR26, 0x1, URZ, 0xc0, !UPT ;  /* 0x000000011a107892 */ /* 0x000fe4000f8ec03f */
[----:B------:R-:W-:Y:S02]  /*1cf0*/  UIADD3 UR6, UR5, 0x18000, URZ ;  /* 0x0001800005067890 */ /* 0x000fe4000fffe03f */
[----:B------:R-:W-:Y:S02]  /*1d00*/  ULEA UR18, UR16, UR27, 0x6 ;  /* 0x0000001b10127291 */ /* 0x000fe4000f8e303f */
[----:B------:R-:W-:Y:S01]  /*1d10*/  ULEA UR16, UR16, UR6, 0xd ;  /* 0x0000000610107291 */ /* 0x000fe2000f8e683f */
[----:B------:R-:W-:Y:S01]  /*1d20*/  VOTEU.ANY UP0, P0 ;  /* 0x00000000003f7886 */ /* 0x000fe20000000100 */
[----:B------:R-:W-:Y:S01]  /*1d30*/  VOTEU.ANY UP2, P0 ;  /* 0x00000000003f7886 */ /* 0x000fe20000040100 */
[----:B------:R-:W-:Y:S01]  /*1d40*/  UMOV UR19, UR10 ;  /* 0x0000000a00137c82 */ /* 0x000fe20008000000 */
[----:B------:R1:W-:Y:S01]  /*1d50*/  @!P2 SYNCS.ARRIVE.TRANS64 RZ, [UR28+0x24000], R2 ;  /* 0x02400002ffffa9a7 */ /* 0x0003e2000800001c */
[----:B------:R3:W-:Y:S06]  /*1d60*/  MEMBAR.ALL.CTA ;  /* 0x0000000000007992 */ /* 0x0007ec0000008000 */
[----:B---3--:R-:W3:Y:S01]  /*1d70*/  FENCE.VIEW.ASYNC.S ;  /* 0x00000000000073c6 */ /* 0x008ee20000000000 */
[----:B------:R-:W-:Y:S01]  /*1d80*/  @UP0 UIADD3 UR9, UR28, 0x24000, URZ ;  /* 0x000240001c090890 */ /* 0x000fe2000fffe03f */
[----:B------:R-:W-:Y:S01]  /*1d90*/  @UP0 UMOV UR12, UR20 ;  /* 0x00000014000c0c82 */ /* 0x000fe20008000000 */
[----:B------:R-:W-:Y:S01]  /*1da0*/  @UP0 UMOV UR13, UR21 ;  /* 0x00000015000d0c82 */ /* 0x000fe20008000000 */
[----:B---3--:R-:W-:Y:S01]  /*1db0*/  VOTEU.ANY UP1, P1 ;  /* 0x00000000003f7886 */ /* 0x008fe20000820100 */
[----:B------:R-:W-:Y:S01]  /*1dc0*/  VOTEU.ANY UP3, P1 ;  /* 0x00000000003f7886 */ /* 0x000fe20000860100 */
[----:B-1----:R-:W-:Y:S01]  /*1dd0*/  SHF.L.U32 R2, R13, 0x1f, RZ ;  /* 0x0000001f0d027819 */ /* 0x002fe200000006ff */
[----:B------:R-:W-:-:S02]  /*1de0*/  USHF.L.U32 UR5, UR26, 0x7, URZ ;  /* 0x000000071a057899 */ /* 0x000fc4000800063f */
[----:B------:R-:W-:Y:S01]  /*1df0*/  @UP1 UIADD3 UR17, UR28, 0x24000, URZ ;  /* 0x000240001c111890 */ /* 0x000fe2000fffe03f */
[----:B------:R-:W-:Y:S01]  /*1e00*/  @UP1 UMOV UR14, UR22 ;  /* 0x00000016000e1c82 */ /* 0x000fe20008000000 */
[----:B------:R-:W-:Y:S01]  /*1e10*/  @UP1 UMOV UR15, UR23 ;  /* 0x00000017000f1c82 */ /* 0x000fe20008000000 */
[----:B------:R-:W-:Y:S02]  /*1e20*/  ULOP3.LUT UR5, UR5, 0x200, URZ, 0xc0, !UPT ;  /* 0x0000020005057892 */ /* 0x000fe4000f8ec03f */
[----:B------:R-:W-:Y:S02]  /*1e30*/  USHF.R.U32.HI UR6, URZ, 0x4, UR6 ;  /* 0x000000043f067899 */ /* 0x000fe40008011606 */
[----:B------:R-:W-:Y:S02]  /*1e40*/  ULEA.HI UR5, UR8, UR5, URZ, 0x1c ;  /* 0x0000000508057291 */ /* 0x000fe4000f8fe03f */
[----:B------:R-:W-:Y:S02]  /*1e50*/  USGXT.U32 UR6, UR6, 0xe ;  /* 0x0000000e0606789a */ /* 0x000fe40008000000 */
[----:B------:R-:W-:Y:S01]  /*1e60*/  ULOP3.LUT UR5, UR5, 0x3fff, URZ, 0xc0, !UPT ;  /* 0x00003fff05057892 */ /* 0x000fe2000f8ec03f */
[----:B------:R-:W-:Y:S06]  /*1e70*/  BAR.SYNC.DEFER_BLOCKING 0x0 ;  /* 0x0000000000007b1d */ /* 0x000fec0000010000 */
[----:B------:R1:W-:Y:S02]  /*1e80*/  @UP2 UTMALDG.2D [UR8], [UR12] ;  /* 0x000000080c0025b4 */ /* 0x0003e40008008000 */
[----:B------:R-:W-:Y:S01]  /*1e90*/  BAR.SYNC.DEFER_BLOCKING 0x0 ;  /* 0x0000000000007b1d */ /* 0x000fe20000010000 */
[----:B-1----:R-:W-:-:S05]  /*1ea0*/  ULOP3.LUT UR8, UR6, 0x2000000, URZ, 0xfc, !UPT ;  /* 0x0200000006087892 */ /* 0x002fca000f8efc3f */
[----:B------:R-:W-:Y:S01]  /*1eb0*/  UMOV UR12, UR5 ;  /* 0x00000005000c7c82 */ /* 0x000fe20008000000 */
[----:B------:R-:W-:Y:S01]  /*1ec0*/  UMOV UR13, 0x40000040 ;  /* 0x40000040000d7882 */ /* 0x000fe20000000000 */
[----:B------:R1:W-:Y:S01]  /*1ed0*/  @UP3 UTMALDG.2D [UR16], [UR14] ;  /* 0x000000100e0035b4 */ /* 0x0003e20008008000 */
[----:B------:R-:W-:Y:S06]  /*1ee0*/  BAR.SYNC.DEFER_BLOCKING 0x0 ;  /* 0x0000000000007b1d */ /* 0x000fec0000010000 */
[----:B-1----:R-:W-:Y:S01]  /*1ef0*/  UMOV UR14, UR8 ;  /* 0x00000008000e7c82 */ /* 0x002fe20008000000 */
[----:B------:R-:W-:Y:S01]  /*1f00*/  UMOV UR15, 0x40000040 ;  /* 0x40000040000f7882 */ /* 0x000fe20000000000 */
[----:B------:R-:W1:Y:S02]  /*1f10*/  SYNCS.PHASECHK.TRANS64.TRYWAIT P0, [UR28+0x24000], R2 ;  /* 0x02400002ff0075a7 */ /* 0x000e64000800015c */
[----:B-1----:R-:W-:Y:S05]  /*1f20*/  @!P0 BRA `(.L_x_48) ;  /* 0x0000000800688947 */ /* 0x002fea0003800000 */
.L_x_50:
[----:B------:R-:W-:Y:S02]  /*1f30*/  WARPGROUP.DEPBAR.LE gsb0, 0x0 ;  /* 0x00008000000079c5 */ /* 0x000fe40000010000 */
[----:B------:R-:W-:Y:S01]  /*1f40*/  WARPGROUP.ARRIVE ;  /* 0x00000000000079c5 */ /* 0x000fe20000000000 */
[----:B------:R-:W-:Y:S01]  /*1f50*/  UIADD3 UR16, UP0, UR5, 0x2, URZ ;  /* 0x0000000205107890 */ /* 0x000fe2000ff1e03f */
[----:B------:R-:W1:Y:S01]  /*1f60*/  LDC R2, c[0x0][0x230] ;  /* 0x00008c00ff027b82 */ /* 0x000e620000000800 */
[----:B------:R-:W-:Y:S01]  /*1f70*/  UIADD3 UR18, UP1, UR6, 0x2000080, URZ ;  /* 0x0200008006127890 */ /* 0x000fe2000ff3e03f */
[----:B------:R-:W-:Y:S02]  /*1f80*/  UMOV UR5, URZ ;  /* 0x0000003f00057c82 */ /* 0x000fe40008000000 */
[----:B------:R-:W-:Y:S01]  /*1f90*/  HGMMA.64x128x16.F32 R88, gdesc[UR12].tnspB, R88 ;  /* 0x41e000000c5879f0 */ /* 0x000fe20008700858 */
[----:B------:R-:W-:Y:S01]  /*1fa0*/  UMOV UR6, URZ ;  /* 0x0000003f00067c82 */ /* 0x000fe20008000000 */
[----:B------:R-:W-:-:S02]  /*1fb0*/  UIADD3.X UR17, UR5, 0x40000040, URZ, UP0, !UPT ;  /* 0x4000004005117890 */ /* 0x000fc400087fe43f */
[----:B------:R-:W-:Y:S02]  /*1fc0*/  UIADD3.X UR19, UR6, 0x40000040, URZ, UP1, !UPT ;  /* 0x4000004006137890 */ /* 0x000fe40008ffe43f */
[----:B------:R-:W-:Y:S02]  /*1fd0*/  UIADD3.64 UR32, UR16, 0x2, URZ ;  /* 0x0000000210207897 */ /* 0x000fe4000fffe03f */
[----:B------:R-:W-:Y:S02]  /*1fe0*/  UIADD3.64 UR34, UR18, 0x80, URZ ;  /* 0x0000008012227897 */ /* 0x000fe4000fffe03f */
[----:B------:R-:W-:Y:S02]  /*1ff0*/  UIADD3.64 UR28, UR16, 0x4, URZ ;  /* 0x00000004101c7897 */ /* 0x000fe4000fffe03f */
[----:B------:R-:W-:Y:S02]  /*2000*/  UIADD3.64 UR30, UR18, 0x100, URZ ;  /* 0x00000100121e7897 */ /* 0x000fe4000fffe03f */
[----:B------:R-:W-:-:S02]  /*2010*/  UIADD3.64 UR12, UR16, 0x3fe, URZ ;  /* 0x000003fe100c7897 */ /* 0x000fc4000fffe03f */
[----:B------:R-:W-:Y:S02]  /*2020*/  UIADD3 UR10, UR10, 0x40, URZ ;  /* 0x000000400a0a7890 */ /* 0x000fe4000fffe03f */
[----:B------:R-:W-:-:S04]  /*2030*/  UIADD3 UR4, UR4, 0x1, URZ ;  /* 0x0000000104047890 */ /* 0x000fc8000fffe03f */
[----:B-1----:R-:W-:Y:S01]  /*2040*/  ISETP.LE.AND P0, PT, R2, UR10, PT ;  /* 0x0000000a02007c0c */ /* 0x002fe2000bf03270 */
[----:B------:R-:W-:-:S04]  /*2050*/  UISETP.NE.U32.AND UP0, UPT, UR4, 0x3, UPT ;  /* 0x000000030400788c */ /* 0x000fc8000bf05070 */
[----:B------:R-:W-:Y:S02]  /*2060*/  USEL UR5, URZ, 0x1, UP0 ;  /* 0x000000013f057887 */ /* 0x000fe40008000000 */
[----:B------:R-:W-:-:S04]  /*2070*/  USEL UR4, UR4, URZ, UP0 ;  /* 0x0000003f04047287 */ /* 0x000fc80008000000 */
[----:B------:R-:W-:Y:S01]  /*2080*/  LOP3.LUT R13, R13, UR5, RZ, 0x3c, !PT ;  /* 0x000000050d0d7c12 */ /* 0x000fe2000f8e3cff */
[----:B------:R-:W-:-:S12]  /*2090*/  HGMMA.64x128x16.F32 R88, gdesc[UR16].tnspB, R88 ;  /* 0x41e00000105879f0 */ /* 0x000fd80008700858 */
[----:B------:R-:W-:Y:S01]  /*20a0*/  HGMMA.64x128x16.F32 R88, gdesc[UR32].tnspB, R88 ;  /* 0x41e00000205879f0 */ /* 0x000fe20008700858 */
[----:B------:R-:W-:-:S11]  /*20b0*/  UIADD3.64 UR32, UR16, 0x402, URZ ;  /* 0x0000040210207897 */ /* 0x000fd6000fffe03f */
[----:B------:R-:W-:Y:S01]  /*20c0*/  HGMMA.64x128x16.F32 R88, gdesc[UR28].tnspB, R88 ;  /* 0x41e000001c5879f0 */ /* 0x000fe20008700858 */
[----:B------:R-:W-:-:S11]  /*20d0*/  UIADD3.64 UR28, UR16, 0x404, URZ ;  /* 0x00000404101c7897 */ /* 0x000fd6000fffe03f */
[----:B------:R-:W-:Y:S01]  /*20e0*/  HGMMA.64x128x16.F32 R24, gdesc[UR12].tnspB, R24 ;  /* 0x41e000000c1879f0 */ /* 0x000fe20008700818 */
[----:B------:R-:W-:Y:S01]  /*20f0*/  UIADD3.64 UR12, UR16, 0x400, URZ ;  /* 0x00000400100c7897 */ /* 0x000fe2000fffe03f */
[----:B------:R-:W-:Y:S01]  /*2100*/  UMOV UR14, UR18 ;  /* 0x00000012000e7c82 */ /* 0x000fe20008000000 */
[----:B------:R-:W-:-:S09]  /*2110*/  UMOV UR15, UR19 ;  /* 0x00000013000f7c82 */ /* 0x000fd20008000000 */
[----:B------:R-:W-:-:S12]  /*2120*/  HGMMA.64x128x16.F32 R24, gdesc[UR12].tnspB, R24 ;  /* 0x41e000000c1879f0 */ /* 0x000fd80008700818 */
[----:B------:R-:W-:-:S12]  /*2130*/  HGMMA.64x128x16.F32 R24, gdesc[UR32].tnspB, R24 ;  /* 0x41e00000201879f0 */ /* 0x000fd80008700818 */
[----:B------:R-:W-:Y:S01]  /*2140*/  HGMMA.64x128x16.F32 R24, gdesc[UR28].tnspB, R24, gsb0 ;  /* 0x41e000001c1879f0 */ /* 0x000fe20008000818 */
[----:B------:R-:W-:Y:S05]  /*2150*/  @!P0 BRA `(.L_x_49) ;  /* 0xfffffff800bc8947 */ /* 0x000fea000383ffff */
.L_x_47:
[----:B------:R-:W-:Y:S02]  /*2160*/  WARPGROUP.DEPBAR.LE gsb0, 0x0 ;  /* 0x00008000000079c5 */ /* 0x000fe40000010000 */
[----:B----4-:R-:W-:Y:S01]  /*2170*/  BAR.SYNC.DEFER_BLOCKING 0x0 ;  /* 0x0000000000007b1d */ /* 0x010fe20000010000 */
[C---:B-1----:R-:W-:Y:S01]  /*2180*/  IMAD.SHL.U32 R2, R0.reuse, 0x80, RZ ;  /* 0x0000008000027824 */ /* 0x042fe200078e00ff */
[----:B------:R-:W-:Y:S01]  /*2190*/  F2FP.F16.F32.PACK_AB R88, R89, R88 ;  /* 0x000000585958723e */ /* 0x000fe200000000ff */
[----:B------:R-:W-:Y:S01]  /*21a0*/  IMAD.SHL.U32 R3, R0, 0x10, RZ ;  /* 0x0000001000037824 */ /* 0x000fe200078e00ff */
[----:B------:R-:W-:Y:S02]  /*21b0*/  F2FP.F16.F32.PACK_AB R89, R91, R90 ;  /* 0x0000005a5b59723e */ /* 0x000fe400000000ff */
[----:B------:R-:W-:Y:S02]  /*21c0*/  ELECT P0, URZ, PT ;  /* 0x00000000003f782f */ /* 0x000fe40003800000 */
[----:B------:R-:W-:Y:S01]  /*21d0*/  LOP3.LUT R2, R2, 0x780, RZ, 0xc0, !PT ;  /* 0x0000078002027812 */ /* 0x000fe200078ec0ff */
[----:B------:R-:W-:Y:S01]  /*21e0*/  ULOP3.LUT UR26, UR26, 0x1, URZ, 0xc0, !UPT ;  /* 0x000000011a1a7892 */ /* 0x000fe2000f8ec03f */
[----:B------:R-:W-:Y:S01]  /*21f0*/  F2FP.F16.F32.PACK_AB R120, R121, R120 ;  /* 0x000000787978723e */ /* 0x000fe200000000ff */
[----:B------:R-:W-:Y:S01]  /*2200*/  UMOV UR10, UR11 ;  /* 0x0000000b000a7c82 */ /* 0x000fe20008000000 */
[----:B------:R-:W-:Y:S01]  /*2210*/  LOP3.LUT R3, R2, 0x70, R3, 0xf8, !PT ;  /* 0x0000007002037812 */ /* 0x000fe200078ef803 */
[----:B------:R-:W-:Y:S01]  /*2220*/  ULEA UR8, UR26, UR7, 0xf ;  /* 0x000000071a087291 */ /* 0x000fe2000f8e783f */
[----:B------:R-:W-:Y:S01]  /*2230*/  F2FP.F16.F32.PACK_AB R90, R93, R92 ;  /* 0x0000005c5d5a723e */ /* 0x000fe200000000ff */
[----:B------:R-:W-:Y:S01]  /*2240*/  ULEA UR9, UR26, UR27, 0x6 ;  /* 0x0000001b1a097291 */ /* 0x000fe2000f8e303f */
[----:B------:R-:W-:Y:S01]  /*2250*/  LOP3.LUT R3, R3, 0x10, R0, 0x78, !PT ;  /* 0x0000001003037812 */ /* 0x000fe200078e7800 */
[----:B------:R-:W-:Y:S01]  /*2260*/  IMAD.SHL.U32 R0, R0, 0x40, RZ ;  /* 0x0000004000007824 */ /* 0x000fe200078e00ff */
[----:B------:R-:W-:-:S02]  /*2270*/  F2FP.F16.F32.PACK_AB R91, R95, R94 ;  /* 0x0000005e5f5b723e */ /* 0x000fc400000000ff */
[----:B------:R-:W-:Y:S02]  /*2280*/  F2FP.F16.F32.PACK_AB R121, R123, R122 ;  /* 0x0000007a7b79723e */ /* 0x000fe400000000ff */
[----:B------:R-:W-:Y:S02]  /*2290*/  LOP3.LUT R0, R3, 0x3800, R0, 0xf8, !PT ;  /* 0x0000380003007812 */ /* 0x000fe400078ef800 */
[----:B------:R-:W-:Y:S01]  /*22a0*/  F2FP.F16.F32.PACK_AB R24, R25, R24 ;  /* 0x000000181918723e */ /* 0x000fe200000000ff */
[----:B------:R-:W1:Y:S02]  /*22b0*/  @!P2 SYNCS.CCTL.IV [UR7+0x24000] ;  /* 0x02400000ff00a9b1 */ /* 0x000e640008000007 */
[----:B-1----:R-:W-:Y:S01]  /*22c0*/  BAR.SYNC.DEFER_BLOCKING 0x0 ;  /* 0x0000000000007b1d */ /* 0x002fe20000010000 */
[C---:B------:R-:W-:Y:S01]  /*22d0*/  LOP3.LUT R3, R0.reuse, 0x20, RZ, 0x3c, !PT ;  /* 0x0000002000037812 */ /* 0x040fe200078e3cff */
[----:B------:R-:W-:Y:S01]  /*22e0*/  VIADD R2, R0, UR7 ;  /* 0x0000000700027c36 */ /* 0x000fe20008000000 */
[----:B------:R-:W-:-:S02]  /*22f0*/  F2FP.F16.F32.PACK_AB R122, R125, R124 ;  /* 0x0000007c7d7a723e */ /* 0x000fc400000000ff */
[----:B------:R-:W-:Y:S01]  /*2300*/  F2FP.F16.F32.PACK_AB R123, R127, R126 ;  /* 0x0000007e7f7b723e */ /* 0x000fe200000000ff */
[----:B------:R-:W-:Y:S01]  /*2310*/  VIADD R3, R3, UR7 ;  /* 0x0000000703037c36 */ /* 0x000fe20008000000 */
[----:B------:R-:W-:Y:S02]  /*2320*/  F2FP.F16.F32.PACK_AB R25, R27, R26 ;  /* 0x0000001a1b19723e */ /* 0x000fe400000000ff */
[----:B------:R-:W-:Y:S02]  /*2330*/  F2FP.F16.F32.PACK_AB R56, R57, R56 ;  /* 0x000000383938723e */ /* 0x000fe400000000ff */
[----:B------:R-:W-:Y:S02]  /*2340*/  F2FP.F16.F32.PACK_AB R96, R97, R96 ;  /* 0x000000606160723e */ /* 0x000fe400000000ff */
[----:B------:R-:W-:Y:S02]  /*2350*/  F2FP.F16.F32.PACK_AB R26, R29, R28 ;  /* 0x0000001c1d1a723e */ /* 0x000fe400000000ff */
[----:B------:R-:W-:-:S02]  /*2360*/  F2FP.F16.F32.PACK_AB R27, R31, R30 ;  /* 0x0000001e1f1b723e */ /* 0x000fc400000000ff */
[----:B------:R-:W-:Y:S02]  /*2370*/  F2FP.F16.F32.PACK_AB R57, R59, R58 ;  /* 0x0000003a3b39723e */ /* 0x000fe400000000ff */
[----:B------:R-:W-:Y:S02]  /*2380*/  F2FP.F16.F32.PACK_AB R97, R99, R98 ;  /* 0x000000626361723e */ /* 0x000fe400000000ff */
[----:B------:R-:W-:Y:S02]  /*2390*/  F2FP.F16.F32.PACK_AB R128, R129, R128 ;  /* 0x000000808180723e */ /* 0x000fe400000000ff */
[----:B------:R-:W-:Y:S01]  /*23a0*/  F2FP.F16.F32.PACK_AB R58, R61, R60 ;  /* 0x0000003c3d3a723e */ /* 0x000fe200000000ff */
[----:B------:R-:W1:Y:S02]  /*23b0*/  @!P2 SYNCS.CCTL.IV [UR7+0x24008] ;  /* 0x02400800ff00a9b1 */ /* 0x000e640008000007 */
[----:B-1----:R-:W-:Y:S01]  /*23c0*/  BAR.SYNC.DEFER_BLOCKING 0x0 ;  /* 0x0000000000007b1d */ /* 0x002fe20000010000 */
[----:B------:R-:W-:-:S02]  /*23d0*/  F2FP.F16.F32.PACK_AB R59, R63, R62 ;  /* 0x0000003e3f3b723e */ /* 0x000fc400000000ff */
[----:B------:R-:W-:Y:S02]  /*23e0*/  LOP3.LUT R4, R0, 0x40, RZ, 0x3c, !PT ;  /* 0x0000004000047812 */ /* 0x000fe400078e3cff */
[----:B------:R-:W-:Y:S02]  /*23f0*/  F2FP.F16.F32.PACK_AB R98, R101, R100 ;  /* 0x000000646562723e */ /* 0x000fe400000000ff */
[----:B------:R-:W-:Y:S01]  /*2400*/  F2FP.F16.F32.PACK_AB R99, R103, R102 ;  /* 0x000000666763723e */ /* 0x000fe200000000ff */
[----:B------:R-:W-:Y:S01]  /*2410*/  VIADD R4, R4, UR7 ;  /* 0x0000000704047c36 */ /* 0x000fe20008000000 */
[----:B------:R-:W-:Y:S02]  /*2420*/  F2FP.F16.F32.PACK_AB R129, R131, R130 ;  /* 0x000000828381723e */ /* 0x000fe400000000ff */
[----:B------:R-:W-:Y:S02]  /*2430*/  F2FP.F16.F32.PACK_AB R32, R33, R32 ;  /* 0x000000202120723e */ /* 0x000fe400000000ff */
[----:B------:R-:W-:-:S02]  /*2440*/  F2FP.F16.F32.PACK_AB R130, R133, R132 ;  /* 0x000000848582723e */ /* 0x000fc400000000ff */
[----:B------:R-:W-:Y:S02]  /*2450*/  F2FP.F16.F32.PACK_AB R131, R135, R134 ;  /* 0x000000868783723e */ /* 0x000fe400000000ff */
[----:B------:R-:W-:Y:S02]  /*2460*/  F2FP.F16.F32.PACK_AB R33, R35, R34 ;  /* 0x000000222321723e */ /* 0x000fe400000000ff */
[----:B------:R-:W-:Y:S02]  /*2470*/  F2FP.F16.F32.PACK_AB R64, R65, R64 ;  /* 0x000000404140723e */ /* 0x000fe400000000ff */
[----:B------:R-:W-:Y:S02]  /*2480*/  F2FP.F16.F32.PACK_AB R104, R105, R104 ;  /* 0x000000686968723e */ /* 0x000fe400000000ff */
[----:B------:R-:W-:Y:S01]  /*2490*/  F2FP.F16.F32.PACK_AB R34, R37, R36 ;  /* 0x000000242522723e */ /* 0x000fe200000000ff */
[----:B------:R-:W1:Y:S02]  /*24a0*/  @!P2 SYNCS.CCTL.IV [UR7+0x24010] ;  /* 0x02401000ff00a9b1 */ /* 0x000e640008000007 */
[----:B-1----:R-:W-:Y:S01]  /*24b0*/  STSM.16.M88.4 [R2], R88 ;  /* 0x0000005802007844 */ /* 0x002fe20000000200 */
[----:B------:R-:W-:-:S02]  /*24c0*/  F2FP.F16.F32.PACK_AB R35, R39, R38 ;  /* 0x000000262723723e */ /* 0x000fc400000000ff */
[----:B------:R-:W-:Y:S01]  /*24d0*/  F2FP.F16.F32.PACK_AB R65, R67, R66 ;  /* 0x000000424341723e */ /* 0x000fe200000000ff */
[----:B------:R-:W-:Y:S01]  /*24e0*/  STSM.16.M88.4 [R2+0x8000], R120 ;  /* 0x0080007802007844 */ /* 0x000fe20000000200 */
[----:B------:R-:W-:Y:S02]  /*24f0*/  F2FP.F16.F32.PACK_AB R105, R107, R106 ;  /* 0x0000006a6b69723e */ /* 0x000fe400000000ff */
[----:B------:R-:W-:Y:S01]  /*2500*/  F2FP.F16.F32.PACK_AB R136, R137, R136 ;  /* 0x000000888988723e */ /* 0x000fe200000000ff */
[----:B------:R-:W-:Y:S01]  /*2510*/  STSM.16.M88.4 [R2+0x4000], R24 ;  /* 0x0040001802007844 */ /* 0x000fe20000000200 */
[----:B------:R-:W-:Y:S02]  /*2520*/  F2FP.F16.F32.PACK_AB R66, R69, R68 ;  /* 0x000000444542723e */ /* 0x000fe400000000ff */
[----:B------:R-:W-:Y:S01]  /*2530*/  F2FP.F16.F32.PACK_AB R67, R71, R70 ;  /* 0x000000464743723e */ /* 0x000fe200000000ff */
[----:B------:R-:W-:Y:S01]  /*2540*/  STSM.16.M88.4 [R2+0xc000], R56 ;  /* 0x00c0003802007844 */ /* 0x000fe20000000200 */
[----:B------:R-:W-:-:S02]  /*2550*/  LOP3.LUT R0, R0, 0x60, RZ, 0x3c, !PT ;  /* 0x0000006000007812 */ /* 0x000fc400078e3cff */
[----:B------:R-:W-:Y:S01]  /*2560*/  F2FP.F16.F32.PACK_AB R106, R109, R108 ;  /* 0x0000006c6d6a723e */ /* 0x000fe200000000ff */
[----:B------:R-:W-:Y:S01]  /*2570*/  STSM.16.M88.4 [R3], R96 ;  /* 0x0000006003007844 */ /* 0x000fe20000000200 */
[----:B------:R-:W-:Y:S01]  /*2580*/  F2FP.F16.F32.PACK_AB R107, R111, R110 ;  /* 0x0000006e6f6b723e */ /* 0x000fe200000000ff */
[----:B------:R-:W-:Y:S01]  /*2590*/  VIADD R0, R0, UR7 ;  /* 0x0000000700007c36 */ /* 0x000fe20008000000 */
[----:B------:R-:W-:Y:S01]  /*25a0*/  F2FP.F16.F32.PACK_AB R137, R139, R138 ;  /* 0x0000008a8b89723e */ /* 0x000fe200000000ff */
[----:B------:R-:W-:Y:S01]  /*25b0*/  STSM.16.M88.4 [R3+0x8000], R128 ;  /* 0x0080008003007844 */ /* 0x000fe20000000200 */
[----:B------:R-:W-:Y:S02]  /*25c0*/  F2FP.F16.F32.PACK_AB R40, R41, R40 ;  /* 0x000000282928723e */ /* 0x000fe400000000ff */
[----:B------:R-:W-:Y:S01]  /*25d0*/  F2FP.F16.F32.PACK_AB R138, R141, R140 ;  /* 0x0000008c8d8a723e */ /* 0x000fe200000000ff */
[----:B------:R-:W-:Y:S01]  /*25e0*/  STSM.16.M88.4 [R3+0x4000], R32 ;  /* 0x0040002003007844 */ /* 0x000fe20000000200 */
[----:B------:R-:W-:-:S02]  /*25f0*/  F2FP.F16.F32.PACK_AB R139, R143, R142 ;  /* 0x0000008e8f8b723e */ /* 0x000fc400000000ff */
[----:B------:R-:W-:Y:S01]  /*2600*/  F2FP.F16.F32.PACK_AB R41, R43, R42 ;  /* 0x0000002a2b29723e */ /* 0x000fe200000000ff */
[----:B------:R-:W-:Y:S01]  /*2610*/  STSM.16.M88.4 [R3+0xc000], R64 ;  /* 0x00c0004003007844 */ /* 0x000fe20000000200 */
[----:B------:R-:W-:Y:S02]  /*2620*/  F2FP.F16.F32.PACK_AB R72, R73, R72 ;  /* 0x000000484948723e */ /* 0x000fe400000000ff */
[----:B------:R-:W-:Y:S01]  /*2630*/  F2FP.F16.F32.PACK_AB R112, R113, R112 ;  /* 0x000000707170723e */ /* 0x000fe200000000ff */
[----:B------:R-:W-:Y:S01]  /*2640*/  STSM.16.M88.4 [R4], R104 ;  /* 0x0000006804007844 */ /* 0x000fe20000000200 */
[----:B------:R-:W-:Y:S02]  /*2650*/  F2FP.F16.F32.PACK_AB R42, R45, R44 ;  /* 0x0000002c2d2a723e */ /* 0x000fe400000000ff */
[----:B------:R-:W-:Y:S01]  /*2660*/  F2FP.F16.F32.PACK_AB R43, R47, R46 ;  /* 0x0000002e2f2b723e */ /* 0x000fe200000000ff */
[----:B------:R-:W-:Y:S01]  /*2670*/  STSM.16.M88.4 [R4+0x8000], R136 ;  /* 0x0080008804007844 */ /* 0x000fe20000000200 */
[----:B------:R-:W-:-:S02]  /*2680*/  F2FP.F16.F32.PACK_AB R73, R75, R74 ;  /* 0x0000004a4b49723e */ /* 0x000fc400000000ff */
[----:B------:R-:W-:Y:S01]  /*2690*/  F2FP.F16.F32.PACK_AB R113, R115, R114 ;  /* 0x000000727371723e */ /* 0x000fe200000000ff */
[----:B------:R-:W-:Y:S01]  /*26a0*/  STSM.16.M88.4 [R4+0x4000], R40 ;  /* 0x0040002804007844 */ /* 0x000fe20000000200 */
[----:B------:R-:W-:Y:S02]  /*26b0*/  F2FP.F16.F32.PACK_AB R144, R145, R144 ;  /* 0x000000909190723e */ /* 0x000fe400000000ff */
[----:B------:R-:W-:Y:S02]  /*26c0*/  F2FP.F16.F32.PACK_AB R74, R77, R76 ;  /* 0x0000004c4d4a723e */ /* 0x000fe400000000ff */
[----:B------:R-:W-:Y:S02]  /*26d0*/  F2FP.F16.F32.PACK_AB R75, R79, R78 ;  /* 0x0000004e4f4b723e */ /* 0x000fe400000000ff */
[----:B------:R-:W-:Y:S02]  /*26e0*/  F2FP.F16.F32.PACK_AB R114, R117, R116 ;  /* 0x000000747572723e */ /* 0x000fe400000000ff */
[----:B------:R-:W-:Y:S01]  /*26f0*/  F2FP.F16.F32.PACK_AB R115, R119, R118 ;  /* 0x000000767773723e */ /* 0x000fe200000000ff */
[----:B------:R-:W-:Y:S01]  /*2700*/  STSM.16.M88.4 [R4+0xc000], R72 ;  /* 0x00c0004804007844 */ /* 0x000fe20000000200 */
[----:B------:R-:W-:-:S02]  /*2710*/  F2FP.F16.F32.PACK_AB R145, R147, R146 ;  /* 0x000000929391723e */ /* 0x000fc400000000ff */
[----:B------:R-:W-:Y:S01]  /*2720*/  F2FP.F16.F32.PACK_AB R48, R49, R48 ;  /* 0x000000303130723e */ /* 0x000fe200000000ff */
[----:B------:R-:W-:Y:S01]  /*2730*/  STSM.16.M88.4 [R0], R112 ;  /* 0x0000007000007844 */ /* 0x000fe20000000200 */
[----:B------:R-:W-:Y:S02]  /*2740*/  F2FP.F16.F32.PACK_AB R146, R149, R148 ;  /* 0x000000949592723e */ /* 0x000fe400000000ff */
[----:B------:R-:W-:Y:S02]  /*2750*/  F2FP.F16.F32.PACK_AB R147, R151, R150 ;  /* 0x000000969793723e */ /* 0x000fe400000000ff */
[----:B------:R-:W-:Y:S02]  /*2760*/  F2FP.F16.F32.PACK_AB R49, R51, R50 ;  /* 0x000000323331723e */ /* 0x000fe400000000ff */
[----:B------:R-:W-:Y:S01]  /*2770*/  F2FP.F16.F32.PACK_AB R80, R81, R80 ;  /* 0x000000505150723e */ /* 0x000fe200000000ff */
[----:B------:R-:W-:Y:S01]  /*2780*/  STSM.16.M88.4 [R0+0x8000], R144 ;  /* 0x0080009000007844 */ /* 0x000fe20000000200 */
[----:B------:R-:W-:-:S02]  /*2790*/  F2FP.F16.F32.PACK_AB R50, R53, R52 ;  /* 0x000000343532723e */ /* 0x000fc400000000ff */
[----:B------:R-:W-:Y:S02]  /*27a0*/  F2FP.F16.F32.PACK_AB R51, R55, R54 ;  /* 0x000000363733723e */ /* 0x000fe400000000ff */
[----:B------:R-:W-:Y:S02]  /*27b0*/  F2FP.F16.F32.PACK_AB R81, R83, R82 ;  /* 0x000000525351723e */ /* 0x000fe400000000ff */
[----:B------:R-:W-:Y:S01]  /*27c0*/  F2FP.F16.F32.PACK_AB R82, R85, R84 ;  /* 0x000000545552723e */ /* 0x000fe200000000ff */
[----:B------:R-:W-:Y:S01]  /*27d0*/  STSM.16.M88.4 [R0+0x4000], R48 ;  /* 0x0040003000007844 */ /* 0x000fe20000000200 */
[----:B------:R-:W-:Y:S02]  /*27e0*/  F2FP.F16.F32.PACK_AB R83, R87, R86 ;  /* 0x000000565753723e */ /* 0x000fe400000000ff */
[----:B------:R-:W-:-:S03]  /*27f0*/  ISETP.LT.U32.AND P0, PT, R6, 0x40, P0 ;  /* 0x000000400600780c */ /* 0x000fc60000701070 */
[----:B------:R-:W-:Y:S01]  /*2800*/  STSM.16.M88.4 [R0+0xc000], R80 ;  /* 0x00c0005000007844 */ /* 0x000fe20000000200 */
[----:B------:R1:W-:Y:S06]  /*2810*/  MEMBAR.ALL.CTA ;  /* 0x0000000000007992 */ /* 0x0003ec0000008000 */
[----:B-1----:R-:W1:Y:S03]  /*2820*/  FENCE.VIEW.ASYNC.S ;  /* 0x00000000000073c6 */ /* 0x002e660000000000 */
[----:B-1----:R-:W-:Y:S01]  /*2830*/  VOTEU.ANY UP0, P0 ;  /* 0x00000000003f7886 */ /* 0x002fe20000000100 */
[----:B------:R-:W-:-:S04]  /*2840*/  VOTEU.ANY UP1, P0 ;  /* 0x00000000003f7886 */ /* 0x000fc80000020100 */
[----:B---3--:R-:W-:Y:S01]  /*2850*/  @UP0 UMOV UR4, UR24 ;  /* 0x0000001800040c82 */ /* 0x008fe20008000000 */
[----:B------:R-:W-:Y:S01]  /*2860*/  @UP0 UMOV UR5, UR25 ;  /* 0x0000001900050c82 */ /* 0x000fe20008000000 */
[----:B------:R-:W-:Y:S06]  /*2870*/  BAR.SYNC.DEFER_BLOCKING 0x0 ;  /* 0x0000000000007b1d */ /* 0x000fec0000010000 */
[----:B------:R1:W-:Y:S01]  /*2880*/  @UP1 UTMASTG.2D [UR8], [UR4] ;  /* 0x00000008040013b5 */ /* 0x0003e20008008000 */
[----:B------:R0:W-:Y:S01]  /*2890*/  UTMACMDFLUSH ;  /* 0x00000000000079b7 */ /* 0x0001e20000000000 */
[----:B------:R-:W-:-:S04]  /*28a0*/  DEPBAR.LE SB0, 0x0 ;  /* 0x000080000000791a */ /* 0x000fc80000000000 */
[----:B------:R-:W-:Y:S06]  /*28b0*/  BAR.SYNC.DEFER_BLOCKING 0x0 ;  /* 0x0000000000007b1d */ /* 0x000fec0000010000 */
[----:B-1----:R-:W-:Y:S05]  /*28c0*/  EXIT ;  /* 0x000000000000794d */ /* 0x002fea0003800000 */
.L_x_48:
[----:B------:R-:W1:Y:S02]  /*28d0*/  SYNCS.PHASECHK.TRANS64.TRYWAIT P0, [UR28+0x24000], R2 ;  /* 0x02400002ff0075a7 */ /* 0x000e64000800015c */
[----:B-1----:R-:W-:Y:S05]  /*28e0*/  @!P0 BRA `(.L_x_48) ;  /* 0xfffffffc00f88947 */ /* 0x002fea000383ffff */
[----:B------:R-:W-:Y:S05]  /*28f0*/  BRA `(.L_x_50) ;  /* 0xfffffff4008c7947 */ /* 0x000fea000383ffff */
.L_x_51:
[----:B------:R-:W-:-:S00]  /*2900*/  BRA `(.L_x_51) ;  /* 0xfffffffc00fc7947 */ /* 0x000fc0000383ffff */
[----:B------:R-:W-:-:S00]  /*2910*/  NOP ;  /* 0x0000000000007918 */ /* 0x000fc00000000000 */
        /* <DEDUP_REMOVED lines=14> */
.L_x_52:


//--------------------- .nv.shared.gluon_wgmma    --------------------------
	.section	.nv.shared.gluon_wgmma,"aw",@nobits
	.sectionflags	@""
	.align	16
	.zero		1024


//--------------------- .nv.shared.reserved.0     --------------------------
	.section	.nv.shared.reserved.0,"aw",@nobits
	.weak		__nv_reservedSMEM_offset_0_alias
	.size		__nv_reservedSMEM_offset_0_alias, 0, 0
	.other		__nv_reservedSMEM_offset_0_alias,@"STO_CUDA_RESERVED_SHARED STV_DEFAULT"
__nv_reservedSMEM_offset_0_alias:
	.zero		0


//--------------------- .nv.constant0.gluon_wgmma --------------------------
	.section	.nv.constant0.gluon_wgmma,"a",@progbits
	.sectionflags	@""
	.align	4
.nv.constant0.gluon_wgmma:
	.zero		608


//--------------------- SYMBOLS --------------------------

	.type		.nv.reservedSmem.offset0,@object
	.size		.nv.reservedSmem.offset0,0x4
